	.target	sm_90a

	.elftype	@"ET_EXEC"


//--------------------- .note.nv.tkinfo           --------------------------
	.section	.note.nv.tkinfo,"",@"SHT_NOTE"
	.sectionflags	@"SHF_NOTE_NV_TKINFO"
	.tkinfo
        /*0018*/ 	.word	0x00000002
        /*0030*/ 	.string	""
        /*0030*/ 	.string	"ptxas"
        /*0030*/ 	.string	"Cuda compilation tools, release 13.0, V13.0.88"
        /*0030*/ 	.string	"Build cuda_13.0.r13.0/compiler.36424714_0"
        /*0030*/ 	.string	"-arch sm_90a -m 64 "



//--------------------- .note.nv.cuinfo           --------------------------
	.section	.note.nv.cuinfo,"",@"SHT_NOTE"
	.sectionflags	@"SHF_NOTE_NV_CUINFO"
        /*0018*/ 	.short	0x0002
        /*001a*/ 	.short	0x005a
        /*001c*/ 	.short	0x0082
	.zero		2


//--------------------- .nv.info                  --------------------------
	.section	.nv.info,"",@"SHT_CUDA_INFO"
	.align	4


	//----- nvinfo : EIATTR_REGCOUNT
	.align		4
        /*0000*/ 	.byte	0x04, 0x2f
        /*0002*/ 	.short	(.L_12 - .L_11)
	.align		4
.L_11:
        /*0004*/ 	.word	index@(_ZN7cutlass13device_kernelINS_4gemm6kernel13GemmUniversalIN4cute5tupleIJiiiiEEENS1_10collective13CollectiveMmaINS1_37MainloopSm90TmaGmmaWarpSpecializedFP8ILi9ENS5_IJNS4_1CILi2EEESB_NSA_ILi1EEEEEENS1_35KernelTmaWarpSpecializedCooperativeEEENS5_IJNSA_ILi256EEENSA_ILi128EEENSA_ILi64EEEEEENS_12float_e4m3_tENS5_IJlSC_lEEESK_SL_NS4_8TiledMMAINS4_8MMA_AtomIJNS4_4SM904GMMA31MMA_64x128x32_F32E4M3E4M3_SS_TNILNSP_7ScaleInE1ELSR_1EEEEEENS4_6LayoutINS5_IJSB_SC_SC_EEENS5_IJSC_NSA_ILi0EEESW_EEEEENS5_IJNS4_10UnderscoreESZ_SZ_EEEEENS4_23SM90_TMA_LOAD_MULTICASTENS4_14ComposedLayoutINS4_7SwizzleILi2ELi4ELi3EEENS4_18smem_ptr_flag_bitsILi8EEENSU_INS5_IJNSA_ILi8EEESI_EEENS5_IJSI_SC_EEEEEEEvNS4_8identityES12_S1C_vS1D_EENS_8epilogue10collective6detail29Sm90TmaWarpSpecializedAdapterINS1G_15DefaultEpilogueISK_SL_SL_NS1F_6thread17LinearCombinationISK_Li1EffLNS1K_9ScaleType4KindE0ELNS_15FloatRoundStyleE2ESK_EENS1_15EpilogueDefaultEEEEEvvEEEEvNT_6ParamsE)
        /*0008*/ 	.word	0x000000a8


	//----- nvinfo : EIATTR_FRAME_SIZE
	.align		4
.L_12:
        /*000c*/ 	.byte	0x04, 0x11
        /*000e*/ 	.short	(.L_14 - .L_13)
	.align		4
.L_13:
        /*0010*/ 	.word	index@(_ZN7cutlass13device_kernelINS_4gemm6kernel13GemmUniversalIN4cute5tupleIJiiiiEEENS1_10collective13CollectiveMmaINS1_37MainloopSm90TmaGmmaWarpSpecializedFP8ILi9ENS5_IJNS4_1CILi2EEESB_NSA_ILi1EEEEEENS1_35KernelTmaWarpSpecializedCooperativeEEENS5_IJNSA_ILi256EEENSA_ILi128EEENSA_ILi64EEEEEENS_12float_e4m3_tENS5_IJlSC_lEEESK_SL_NS4_8TiledMMAINS4_8MMA_AtomIJNS4_4SM904GMMA31MMA_64x128x32_F32E4M3E4M3_SS_TNILNSP_7ScaleInE1ELSR_1EEEEEENS4_6LayoutINS5_IJSB_SC_SC_EEENS5_IJSC_NSA_ILi0EEESW_EEEEENS5_IJNS4_10UnderscoreESZ_SZ_EEEEENS4_23SM90_TMA_LOAD_MULTICASTENS4_14ComposedLayoutINS4_7SwizzleILi2ELi4ELi3EEENS4_18smem_ptr_flag_bitsILi8EEENSU_INS5_IJNSA_ILi8EEESI_EEENS5_IJSI_SC_EEEEEEEvNS4_8identityES12_S1C_vS1D_EENS_8epilogue10collective6detail29Sm90TmaWarpSpecializedAdapterINS1G_15DefaultEpilogueISK_SL_SL_NS1F_6thread17LinearCombinationISK_Li1EffLNS1K_9ScaleType4KindE0ELNS_15FloatRoundStyleE2ESK_EENS1_15EpilogueDefaultEEEEEvvEEEEvNT_6ParamsE)
        /*0014*/ 	.word	0x00000108


	//----- nvinfo : EIATTR_MIN_STACK_SIZE
	.align		4
.L_14:
        /*0018*/ 	.byte	0x04, 0x12
        /*001a*/ 	.short	(.L_16 - .L_15)
	.align		4
.L_15:
        /*001c*/ 	.word	index@(_ZN7cutlass13device_kernelINS_4gemm6kernel13GemmUniversalIN4cute5tupleIJiiiiEEENS1_10collective13CollectiveMmaINS1_37MainloopSm90TmaGmmaWarpSpecializedFP8ILi9ENS5_IJNS4_1CILi2EEESB_NSA_ILi1EEEEEENS1_35KernelTmaWarpSpecializedCooperativeEEENS5_IJNSA_ILi256EEENSA_ILi128EEENSA_ILi64EEEEEENS_12float_e4m3_tENS5_IJlSC_lEEESK_SL_NS4_8TiledMMAINS4_8MMA_AtomIJNS4_4SM904GMMA31MMA_64x128x32_F32E4M3E4M3_SS_TNILNSP_7ScaleInE1ELSR_1EEEEEENS4_6LayoutINS5_IJSB_SC_SC_EEENS5_IJSC_NSA_ILi0EEESW_EEEEENS5_IJNS4_10UnderscoreESZ_SZ_EEEEENS4_23SM90_TMA_LOAD_MULTICASTENS4_14ComposedLayoutINS4_7SwizzleILi2ELi4ELi3EEENS4_18smem_ptr_flag_bitsILi8EEENSU_INS5_IJNSA_ILi8EEESI_EEENS5_IJSI_SC_EEEEEEEvNS4_8identityES12_S1C_vS1D_EENS_8epilogue10collective6detail29Sm90TmaWarpSpecializedAdapterINS1G_15DefaultEpilogueISK_SL_SL_NS1F_6thread17LinearCombinationISK_Li1EffLNS1K_9ScaleType4KindE0ELNS_15FloatRoundStyleE2ESK_EENS1_15EpilogueDefaultEEEEEvvEEEEvNT_6ParamsE)
        /*0020*/ 	.word	0x00000108
.L_16:


//--------------------- .nv.compat                --------------------------
	.section	.nv.compat,"",@"SHT_CUDA_COMPAT_INFO"
	.align	4
        /*0000*/ 	.byte	0x02, 0x09, 0x01, 0x00, 0x02, 0x02, 0x04, 0x00, 0x02, 0x05, 0x05, 0x00, 0x03, 0x07, 0x01, 0x01
        /*0010*/ 	.byte	0x02, 0x03, 0x01, 0x00, 0x02, 0x06, 0x01, 0x00, 0x04, 0x0b, 0x08, 0x00, 0x00, 0x00, 0x00, 0x00
        /*0020*/ 	.byte	0x00, 0x00, 0x00, 0x00


//--------------------- .nv.info._ZN7cutlass13device_kernelINS_4gemm6kernel13GemmUniversalIN4cute5tupleIJiiiiEEENS1_10collective13CollectiveMmaINS1_37MainloopSm90TmaGmmaWarpSpecializedFP8ILi9ENS5_IJNS4_1CILi2EEESB_NSA_ILi1EEEEEENS1_35KernelTmaWarpSpecializedCooperativeEEENS5_IJNSA_ILi256EEENSA_ILi128EEENSA_ILi64EEEEEENS_12float_e4m3_tENS5_IJlSC_lEEESK_SL_NS4_8TiledMMAINS4_8MMA_AtomIJNS4_4SM904GMMA31MMA_64x128x32_F32E4M3E4M3_SS_TNILNSP_7ScaleInE1ELSR_1EEEEEENS4_6LayoutINS5_IJSB_SC_SC_EEENS5_IJSC_NSA_ILi0EEESW_EEEEENS5_IJNS4_10UnderscoreESZ_SZ_EEEEENS4_23SM90_TMA_LOAD_MULTICASTENS4_14ComposedLayoutINS4_7SwizzleILi2ELi4ELi3EEENS4_18smem_ptr_flag_bitsILi8EEENSU_INS5_IJNSA_ILi8EEESI_EEENS5_IJSI_SC_EEEEEEEvNS4_8identityES12_S1C_vS1D_EENS_8epilogue10collective6detail29Sm90TmaWarpSpecializedAdapterINS1G_15DefaultEpilogueISK_SL_SL_NS1F_6thread17LinearCombinationISK_Li1EffLNS1K_9ScaleType4KindE0ELNS_15FloatRoundStyleE2ESK_EENS1_15EpilogueDefaultEEEEEvvEEEEvNT_6ParamsE --------------------------
	.section	.nv.info._ZN7cutlass13device_kernelINS_4gemm6kernel13GemmUniversalIN4cute5tupleIJiiiiEEENS1_10collective13CollectiveMmaINS1_37MainloopSm90TmaGmmaWarpSpecializedFP8ILi9ENS5_IJNS4_1CILi2EEESB_NSA_ILi1EEEEEENS1_35KernelTmaWarpSpecializedCooperativeEEENS5_IJNSA_ILi256EEENSA_ILi128EEENSA_ILi64EEEEEENS_12float_e4m3_tENS5_IJlSC_lEEESK_SL_NS4_8TiledMMAINS4_8MMA_AtomIJNS4_4SM904GMMA31MMA_64x128x32_F32E4M3E4M3_SS_TNILNSP_7ScaleInE1ELSR_1EEEEEENS4_6LayoutINS5_IJSB_SC_SC_EEENS5_IJSC_NSA_ILi0EEESW_EEEEENS5_IJNS4_10UnderscoreESZ_SZ_EEEEENS4_23SM90_TMA_LOAD_MULTICASTENS4_14ComposedLayoutINS4_7SwizzleILi2ELi4ELi3EEENS4_18smem_ptr_flag_bitsILi8EEENSU_INS5_IJNSA_ILi8EEESI_EEENS5_IJSI_SC_EEEEEEEvNS4_8identityES12_S1C_vS1D_EENS_8epilogue10collective6detail29Sm90TmaWarpSpecializedAdapterINS1G_15DefaultEpilogueISK_SL_SL_NS1F_6thread17LinearCombinationISK_Li1EffLNS1K_9ScaleType4KindE0ELNS_15FloatRoundStyleE2ESK_EENS1_15EpilogueDefaultEEEEEvvEEEEvNT_6ParamsE,"",@"SHT_CUDA_INFO"
	.sectionflags	@""
	.align	4


	//----- nvinfo : EIATTR_CUDA_API_VERSION
	.align		4
        /*0000*/ 	.byte	0x04, 0x37
        /*0002*/ 	.short	(.L_18 - .L_17)
.L_17:
        /*0004*/ 	.word	0x00000082


	//----- nvinfo : EIATTR_KPARAM_INFO
	.align		4
.L_18:
        /*0008*/ 	.byte	0x04, 0x17
        /*000a*/ 	.short	(.L_20 - .L_19)
.L_19:
        /*000c*/ 	.word	0x00000000
        /*0010*/ 	.short	0x0000
        /*0012*/ 	.short	0x0070
        /*0014*/ 	.byte	0x00, 0xf0, 0x01, 0x10


	//----- nvinfo : EIATTR_SPARSE_MMA_MASK
	.align		4
.L_20:
        /*0018*/ 	.byte	0x03, 0x50
        /*001a*/ 	.short	0x0000


	//----- nvinfo : EIATTR_MAXREG_COUNT
	.align		4
        /*001c*/ 	.byte	0x03, 0x1b
        /*001e*/ 	.short	0x00a8


	//----- nvinfo : EIATTR_NUM_BARRIERS
	.align		4
        /*0020*/ 	.byte	0x02, 0x4c
        /*0022*/ 	.byte	0x01
	.zero		1


	//----- nvinfo : EIATTR_ANNOTATIONS
	.align		4
        /*0024*/ 	.byte	0x04, 0x55
        /*0026*/ 	.short	(.L_22 - .L_21)


	//   ....[0]....
.L_21:
        /*0028*/ 	.word	0x00000001
        /*002c*/ 	.byte	0xe0, 0x07, 0x00, 0x00, 0x01, 0x00, 0x00, 0x00, 0xd0, 0x08, 0x00, 0x00, 0x01, 0x00, 0x00, 0x00
        /* <DEDUP_REMOVED lines=198> */
        /*0c9c*/ 	.byte	0x60, 0x0a, 0x01, 0x00


	//----- nvinfo : EIATTR_MERCURY_ISA_VERSION
	.align		4
.L_22:
        /*0ca0*/ 	.byte	0x03, 0x5f
        /*0ca2*/ 	.short	0x0101


	//----- nvinfo : EIATTR_INT_WARP_WIDE_INSTR_OFFSETS
	.align		4
        /*0ca4*/ 	.byte	0x04, 0x31
        /*0ca6*/ 	.short	(.L_24 - .L_23)


	//   ....[0]....
.L_23:
        /*0ca8*/ 	.word	0x00000620


	//   ....[1]....
        /*0cac*/ 	.word	0x00000640


	//   ....[2]....
        /*0cb0*/ 	.word	0x000007b0


	//----- nvinfo : EIATTR_COOP_GROUP_MASK_REGIDS
	.align		4
.L_24:
        /*0cb4*/ 	.byte	0x04, 0x29
        /*0cb6*/ 	.short	(.L_26 - .L_25)


	//   ....[0]....
.L_25:
        /*0cb8*/ 	.word	0xffffffff


	//   ....[1]....
        /*0cbc*/ 	.word	0xffffffff


	//   ....[2]....
        /*0cc0*/ 	.word	0xffffffff


	//   ....[3]....
        /*0cc4*/ 	.word	0xffffffff


	//   ....[4]....
        /*0cc8*/ 	.word	0xffffffff


	//   ....[5]....
        /*0ccc*/ 	.word	0xffffffff


	//----- nvinfo : EIATTR_COOP_GROUP_INSTR_OFFSETS
	.align		4
.L_26:
        /*0cd0*/ 	.byte	0x04, 0x28
        /*0cd2*/ 	.short	(.L_28 - .L_27)


	//   ....[0]....
.L_27:
        /*0cd4*/ 	.word	0x00000070


	//   ....[1]....
        /*0cd8*/ 	.word	0x00000080


	//   ....[2]....
        /*0cdc*/ 	.word	0x000001a0


	//   ....[3]....
        /*0ce0*/ 	.word	0x00000490


	//   ....[4]....
        /*0ce4*/ 	.word	0x00000910


	//   ....[5]....
        /*0ce8*/ 	.word	0x00001690


	//----- nvinfo : EIATTR_REG_RECONFIG
	.align		4
.L_28:
        /*0cec*/ 	.byte	0x01, 0x54
	.zero		2


	//----- nvinfo : EIATTR_MBARRIER_INSTR_OFFSETS
	.align		4
        /*0cf0*/ 	.byte	0x04, 0x39
        /*0cf2*/ 	.short	(.L_30 - .L_29)


	//   ....[0]....
.L_29:
        /*0cf4*/ 	.word	0x00000340
        /*0cf8*/ 	.word	0x000000ff
        /*0cfc*/ 	.word	0x00000000
        /*0d00*/ 	.short	0x0100
        /*0d02*/ 	.byte	0x09
	.zero		1


	//   ....[1]....
        /*0d04*/ 	.word	0x00000350
        /*0d08*/ 	.word	0x000000ff
        /*0d0c*/ 	.word	0x00000048
        /*0d10*/ 	.short	0x0100
        /*0d12*/ 	.byte	0x09
	.zero		1


	//   ....[2]....
        /*0d14*/ 	.word	0x00000360
        /*0d18*/ 	.word	0x000000ff
        /*0d1c*/ 	.word	0x00000008
        /*0d20*/ 	.short	0x0100
        /*0d22*/ 	.byte	0x09
	.zero		1


	//   ....[3]....
        /*0d24*/ 	.word	0x00000370
        /*0d28*/ 	.word	0x000000ff
        /*0d2c*/ 	.word	0x00000050
        /*0d30*/ 	.short	0x0100
        /*0d32*/ 	.byte	0x09
	.zero		1


	//   ....[4]....
        /*0d34*/ 	.word	0x00000380
        /*0d38*/ 	.word	0x000000ff
        /*0d3c*/ 	.word	0x00000010
        /*0d40*/ 	.short	0x0100
        /*0d42*/ 	.byte	0x09
	.zero		1


	//   ....[5]....
        /*0d44*/ 	.word	0x00000390
        /*0d48*/ 	.word	0x000000ff
        /*0d4c*/ 	.word	0x00000058
        /*0d50*/ 	.short	0x0100
        /*0d52*/ 	.byte	0x09
	.zero		1


	//   ....[6]....
        /*0d54*/ 	.word	0x000003a0
        /*0d58*/ 	.word	0x000000ff
        /*0d5c*/ 	.word	0x00000018
        /*0d60*/ 	.short	0x0100
        /*0d62*/ 	.byte	0x09
	.zero		1


	//   ....[7]....
        /*0d64*/ 	.word	0x000003b0
        /*0d68*/ 	.word	0x000000ff
        /*0d6c*/ 	.word	0x00000060
        /*0d70*/ 	.short	0x0100
        /*0d72*/ 	.byte	0x09
	.zero		1


	//   ....[8]....
        /*0d74*/ 	.word	0x000003c0
        /*0d78*/ 	.word	0x000000ff
        /*0d7c*/ 	.word	0x00000020
        /*0d80*/ 	.short	0x0100
        /*0d82*/ 	.byte	0x09
	.zero		1


	//   ....[9]....
        /*0d84*/ 	.word	0x000003d0
        /*0d88*/ 	.word	0x000000ff
        /*0d8c*/ 	.word	0x00000068
        /*0d90*/ 	.short	0x0100
        /*0d92*/ 	.byte	0x09
	.zero		1


	//   ....[10]....
        /*0d94*/ 	.word	0x000003e0
        /*0d98*/ 	.word	0x000000ff
        /*0d9c*/ 	.word	0x00000028
        /*0da0*/ 	.short	0x0100
        /*0da2*/ 	.byte	0x09
	.zero		1


	//   ....[11]....
        /*0da4*/ 	.word	0x000003f0
        /*0da8*/ 	.word	0x000000ff
        /*0dac*/ 	.word	0x00000070
        /*0db0*/ 	.short	0x0100
        /*0db2*/ 	.byte	0x09
	.zero		1


	//   ....[12]....
        /*0db4*/ 	.word	0x00000400
        /*0db8*/ 	.word	0x000000ff
        /*0dbc*/ 	.word	0x00000030
        /*0dc0*/ 	.short	0x0100
        /*0dc2*/ 	.byte	0x09
	.zero		1


	//   ....[13]....
        /*0dc4*/ 	.word	0x00000410
        /*0dc8*/ 	.word	0x000000ff
        /*0dcc*/ 	.word	0x00000078
        /*0dd0*/ 	.short	0x0100
        /*0dd2*/ 	.byte	0x09
	.zero		1


	//   ....[14]....
        /*0dd4*/ 	.word	0x00000420
        /*0dd8*/ 	.word	0x000000ff
        /*0ddc*/ 	.word	0x00000038
        /*0de0*/ 	.short	0x0100
        /*0de2*/ 	.byte	0x09
	.zero		1


	//   ....[15]....
        /*0de4*/ 	.word	0x00000430
        /*0de8*/ 	.word	0x000000ff
        /*0dec*/ 	.word	0x00000080
        /*0df0*/ 	.short	0x0100
        /*0df2*/ 	.byte	0x09
	.zero		1


	//   ....[16]....
        /*0df4*/ 	.word	0x00000440
        /*0df8*/ 	.word	0x000000ff
        /*0dfc*/ 	.word	0x00000040
        /*0e00*/ 	.short	0x0100
        /*0e02*/ 	.byte	0x09
	.zero		1


	//   ....[17]....
        /*0e04*/ 	.word	0x00000450
        /*0e08*/ 	.word	0x000000ff
        /*0e0c*/ 	.word	0x00000088
        /*0e10*/ 	.short	0x0100
        /*0e12*/ 	.byte	0x09
	.zero		1


	//   ....[18]....
        /*0e14*/ 	.word	0x00000840
        /*0e18*/ 	.word	0x000000ff
        /*0e1c*/ 	.word	0x000000a0
        /*0e20*/ 	.short	0x0100
        /*0e22*/ 	.byte	0x06
	.zero		1


	//   ....[19]....
        /*0e24*/ 	.word	0x000008b0
        /*0e28*/ 	.word	0x000000ff
        /*0e2c*/ 	.word	0x000000a8
        /*0e30*/ 	.short	0x0100
        /*0e32*/ 	.byte	0x06
	.zero		1


	//   ....[20]....
        /*0e34*/ 	.word	0x00001ea0
        /*0e38*/ 	.word	0x000000ff
        /*0e3c*/ 	.word	0x00000000
        /*0e40*/ 	.short	0x010a
        /*0e42*/ 	.byte	0x06
	.zero		1


	//   ....[21]....
        /*0e44*/ 	.word	0x00001ee0
        /*0e48*/ 	.word	0x000000ff
        /*0e4c*/ 	.word	0x00000000
        /*0e50*/ 	.short	0x010a
        /*0e52*/ 	.byte	0x06
	.zero		1


	//   ....[22]....
        /*0e54*/ 	.word	0x00003170
        /*0e58*/ 	.word	0x000000ff
        /*0e5c*/ 	.word	0x00000000
        /*0e60*/ 	.short	0x010a
        /*0e62*/ 	.byte	0x10
	.zero		1


	//   ....[23]....
        /*0e64*/ 	.word	0x000031b0
        /*0e68*/ 	.word	0x000000ff
        /*0e6c*/ 	.word	0x00000000
        /*0e70*/ 	.short	0x010a
        /*0e72*/ 	.byte	0x10
	.zero		1


	//   ....[24]....
        /*0e74*/ 	.word	0x000042c0
        /*0e78*/ 	.word	0x000000e5
        /*0e7c*/ 	.word	0x00000000
        /*0e80*/ 	.short	0x0101
        /*0e82*/ 	.byte	0x3f
	.zero		1


	//   ....[25]....
        /*0e84*/ 	.word	0x000054e0
        /*0e88*/ 	.word	0x00000018
        /*0e8c*/ 	.word	0x00000000
        /*0e90*/ 	.short	0x0101
        /*0e92*/ 	.byte	0x3f
	.zero		1


	//   ....[26]....
        /*0e94*/ 	.word	0x0000f970
        /*0e98*/ 	.word	0x0000000b
        /*0e9c*/ 	.word	0x00000048
        /*0ea0*/ 	.short	0x010a
        /*0ea2*/ 	.byte	0x3f
	.zero		1


	//   ....[27]....
        /*0ea4*/ 	.word	0x0000fd60
        /*0ea8*/ 	.word	0x00000004
        /*0eac*/ 	.word	0x000000a8
        /*0eb0*/ 	.short	0x0101
        /*0eb2*/ 	.byte	0x3f
	.zero		1


	//   ....[28]....
        /*0eb4*/ 	.word	0x000104e0
        /*0eb8*/ 	.word	0x00000007
        /*0ebc*/ 	.word	0x00000000
        /*0ec0*/ 	.short	0x010a
        /*0ec2*/ 	.byte	0x3f
	.zero		1


	//   ....[29]....
        /*0ec4*/ 	.word	0x00010560
        /*0ec8*/ 	.word	0x00000009
        /*0ecc*/ 	.word	0x00000000
        /*0ed0*/ 	.short	0x010a
        /*0ed2*/ 	.byte	0x3f
	.zero		1


	//   ....[30]....
        /*0ed4*/ 	.word	0x000105f0
        /*0ed8*/ 	.word	0x00000006
        /*0edc*/ 	.word	0x00000000
        /*0ee0*/ 	.short	0x010a
        /*0ee2*/ 	.byte	0x3f
	.zero		1


	//   ....[31]....
        /*0ee4*/ 	.word	0x00010680
        /*0ee8*/ 	.word	0x00000009
        /*0eec*/ 	.word	0x00000000
        /*0ef0*/ 	.short	0x010a
        /*0ef2*/ 	.byte	0x3f
	.zero		1


	//   ....[32]....
        /*0ef4*/ 	.word	0x00010710
        /*0ef8*/ 	.word	0x00000006
        /*0efc*/ 	.word	0x00000000
        /*0f00*/ 	.short	0x010a
        /*0f02*/ 	.byte	0x3f
	.zero		1


	//   ....[33]....
        /*0f04*/ 	.word	0x000107a0
        /*0f08*/ 	.word	0x00000009
        /*0f0c*/ 	.word	0x00000000
        /*0f10*/ 	.short	0x010a
        /*0f12*/ 	.byte	0x3f
	.zero		1


	//   ....[34]....
        /*0f14*/ 	.word	0x00010830
        /*0f18*/ 	.word	0x00000006
        /*0f1c*/ 	.word	0x00000000
        /*0f20*/ 	.short	0x010a
        /*0f22*/ 	.byte	0x3f
	.zero		1


	//   ....[35]....
        /*0f24*/ 	.word	0x000108c0
        /*0f28*/ 	.word	0x00000009
        /*0f2c*/ 	.word	0x00000000
        /*0f30*/ 	.short	0x010a
        /*0f32*/ 	.byte	0x3f
	.zero		1


	//   ....[36]....
        /*0f34*/ 	.word	0x00010950
        /*0f38*/ 	.word	0x00000003
        /*0f3c*/ 	.word	0x00000000
        /*0f40*/ 	.short	0x010a
        /*0f42*/ 	.byte	0x3f
	.zero		1


	//   ....[37]....
        /*0f44*/ 	.word	0x000109c0
        /*0f48*/ 	.word	0x00000003
        /*0f4c*/ 	.word	0x00000000
        /*0f50*/ 	.short	0x010a
        /*0f52*/ 	.byte	0x3f
	.zero		1


	//   ....[38]....
        /*0f54*/ 	.word	0x00010a30
        /*0f58*/ 	.word	0x00000000
        /*0f5c*/ 	.word	0x00000000
        /*0f60*/ 	.short	0x010a
        /*0f62*/ 	.byte	0x3f
	.zero		1


	//   ....[39]....
        /*0f64*/ 	.word	0x00010b10
        /*0f68*/ 	.word	0x0000000b
        /*0f6c*/ 	.word	0x00000048
        /*0f70*/ 	.short	0x010a
        /*0f72*/ 	.byte	0x3f
	.zero		1


	//   ....[40]....
        /*0f74*/ 	.word	0x00010be0
        /*0f78*/ 	.word	0x00000007
        /*0f7c*/ 	.word	0x00000000
        /*0f80*/ 	.short	0x010a
        /*0f82*/ 	.byte	0x3f
	.zero		1


	//   ....[41]....
        /*0f84*/ 	.word	0x00010c30
        /*0f88*/ 	.word	0x00000009
        /*0f8c*/ 	.word	0x00000000
        /*0f90*/ 	.short	0x010a
        /*0f92*/ 	.byte	0x3f
	.zero		1


	//   ....[42]....
        /*0f94*/ 	.word	0x00010c80
        /*0f98*/ 	.word	0x00000006
        /*0f9c*/ 	.word	0x00000000
        /*0fa0*/ 	.short	0x010a
        /*0fa2*/ 	.byte	0x3f
	.zero		1


	//   ....[43]....
        /*0fa4*/ 	.word	0x00010cd0
        /*0fa8*/ 	.word	0x00000009
        /*0fac*/ 	.word	0x00000000
        /*0fb0*/ 	.short	0x010a
        /*0fb2*/ 	.byte	0x3f
	.zero		1


	//   ....[44]....
        /*0fb4*/ 	.word	0x00010d20
        /*0fb8*/ 	.word	0x00000006
        /*0fbc*/ 	.word	0x00000000
        /*0fc0*/ 	.short	0x010a
        /*0fc2*/ 	.byte	0x3f
	.zero		1


	//   ....[45]....
        /*0fc4*/ 	.word	0x00010d70
        /*0fc8*/ 	.word	0x00000009
        /*0fcc*/ 	.word	0x00000000
        /*0fd0*/ 	.short	0x010a
        /*0fd2*/ 	.byte	0x3f
	.zero		1


	//   ....[46]....
        /*0fd4*/ 	.word	0x00010dc0
        /*0fd8*/ 	.word	0x00000006
        /*0fdc*/ 	.word	0x00000000
        /*0fe0*/ 	.short	0x010a
        /*0fe2*/ 	.byte	0x3f
	.zero		1


	//   ....[47]....
        /*0fe4*/ 	.word	0x00010e10
        /*0fe8*/ 	.word	0x00000009
        /*0fec*/ 	.word	0x00000000
        /*0ff0*/ 	.short	0x010a
        /*0ff2*/ 	.byte	0x3f
	.zero		1


	//----- nvinfo : EIATTR_NUM_MBARRIERS
	.align		4
.L_30:
        /*0ff4*/ 	.byte	0x03, 0x38
        /*0ff6*/ 	.short	0x0014


	//----- nvinfo : EIATTR_EXIT_INSTR_OFFSETS
	.align		4
        /*0ff8*/ 	.byte	0x04, 0x1c
        /*0ffa*/ 	.short	(.L_32 - .L_31)


	//   ....[0]....
.L_31:
        /*0ffc*/ 	.word	0x00000aa0


	//   ....[1]....
        /*1000*/ 	.word	0x00001330


	//   ....[2]....
        /*1004*/ 	.word	0x0000ef80


	//   ....[3]....
        /*1008*/ 	.word	0x0000f510


	//   ....[4]....
        /*100c*/ 	.word	0x000109a0


	//----- nvinfo : EIATTR_MAX_THREADS
	.align		4
.L_32:
        /*1010*/ 	.byte	0x04, 0x05
        /*1012*/ 	.short	(.L_34 - .L_33)
.L_33:
        /*1014*/ 	.word	0x00000180
        /*1018*/ 	.word	0x00000001
        /*101c*/ 	.word	0x00000001


	//----- nvinfo : EIATTR_CRS_STACK_SIZE
	.align		4
.L_34:
        /*1020*/ 	.byte	0x04, 0x1e
        /*1022*/ 	.short	(.L_36 - .L_35)
.L_35:
        /*1024*/ 	.word	0x00000000


	//----- nvinfo : EIATTR_CBANK_PARAM_SIZE
	.align		4
.L_36:
        /*1028*/ 	.byte	0x03, 0x19
        /*102a*/ 	.short	0x0470


	//----- nvinfo : EIATTR_PARAM_CBANK
	.align		4
        /*102c*/ 	.byte	0x04, 0x0a
        /*102e*/ 	.short	(.L_38 - .L_37)
	.align		4
.L_37:
        /*1030*/ 	.word	index@(.nv.constant0._ZN7cutlass13device_kernelINS_4gemm6kernel13GemmUniversalIN4cute5tupleIJiiiiEEENS1_10collective13CollectiveMmaINS1_37MainloopSm90TmaGmmaWarpSpecializedFP8ILi9ENS5_IJNS4_1CILi2EEESB_NSA_ILi1EEEEEENS1_35KernelTmaWarpSpecializedCooperativeEEENS5_IJNSA_ILi256EEENSA_ILi128EEENSA_ILi64EEEEEENS_12float_e4m3_tENS5_IJlSC_lEEESK_SL_NS4_8TiledMMAINS4_8MMA_AtomIJNS4_4SM904GMMA31MMA_64x128x32_F32E4M3E4M3_SS_TNILNSP_7ScaleInE1ELSR_1EEEEEENS4_6LayoutINS5_IJSB_SC_SC_EEENS5_IJSC_NSA_ILi0EEESW_EEEEENS5_IJNS4_10UnderscoreESZ_SZ_EEEEENS4_23SM90_TMA_LOAD_MULTICASTENS4_14ComposedLayoutINS4_7SwizzleILi2ELi4ELi3EEENS4_18smem_ptr_flag_bitsILi8EEENSU_INS5_IJNSA_ILi8EEESI_EEENS5_IJSI_SC_EEEEEEEvNS4_8identityES12_S1C_vS1D_EENS_8epilogue10collective6detail29Sm90TmaWarpSpecializedAdapterINS1G_15DefaultEpilogueISK_SL_SL_NS1F_6thread17LinearCombinationISK_Li1EffLNS1K_9ScaleType4KindE0ELNS_15FloatRoundStyleE2ESK_EENS1_15EpilogueDefaultEEEEEvvEEEEvNT_6ParamsE)
        /*1034*/ 	.short	0x0210
        /*1036*/ 	.short	0x0470


	//----- nvinfo : EIATTR_SW_WAR
	.align		4
.L_38:
        /*1038*/ 	.byte	0x04, 0x36
        /*103a*/ 	.short	(.L_40 - .L_39)
.L_39:
        /*103c*/ 	.word	0x00000008
.L_40:


//--------------------- .nv.callgraph             --------------------------
	.section	.nv.callgraph,"",@"SHT_CUDA_CALLGRAPH"
	.align	4
	.sectionentsize	8
	.align		4
        /*0000*/ 	.word	0x00000000
	.align		4
        /*0004*/ 	.word	0xffffffff
	.align		4
        /*0008*/ 	.word	0x00000000
	.align		4
        /*000c*/ 	.word	0xfffffffe
	.align		4
        /*0010*/ 	.word	0x00000000
	.align		4
        /*0014*/ 	.word	0xfffffffd
	.align		4
        /*0018*/ 	.word	0x00000000
	.align		4
        /*001c*/ 	.word	0xfffffffc


//--------------------- .nv.constant4             --------------------------
	.section	.nv.constant4,"a",@progbits
	.align	8
	.align		8
.nv.constant4:
        /*0000*/ 	.dword	_ZN40_INTERNAL_13a26e2b_4_k_cu_f3d113a4_286474cuda3std3__45__cpo5beginE
	.align		8
        /*0008*/ 	.dword	_ZN40_INTERNAL_13a26e2b_4_k_cu_f3d113a4_286474cuda3std3__45__cpo3endE
	.align		8
        /*0010*/ 	.dword	_ZN40_INTERNAL_13a26e2b_4_k_cu_f3d113a4_286474cuda3std3__45__cpo6cbeginE
	.align		8
        /*0018*/ 	.dword	_ZN40_INTERNAL_13a26e2b_4_k_cu_f3d113a4_286474cuda3std3__45__cpo4cendE
	.align		8
        /*0020*/ 	.dword	_ZN40_INTERNAL_13a26e2b_4_k_cu_f3d113a4_286474cuda3std3__442_GLOBAL__N__13a26e2b_4_k_cu_f3d113a4_286476ignoreE
	.align		8
        /*0028*/ 	.dword	_ZN40_INTERNAL_13a26e2b_4_k_cu_f3d113a4_286474cuda3std3__419piecewise_constructE
	.align		8
        /*0030*/ 	.dword	_ZN40_INTERNAL_13a26e2b_4_k_cu_f3d113a4_286474cuda3std3__48in_placeE
	.align		8
        /*0038*/ 	.dword	_ZN40_INTERNAL_13a26e2b_4_k_cu_f3d113a4_286474cuda3std6ranges3__45__cpo4swapE
	.align		8
        /*0040*/ 	.dword	_ZN40_INTERNAL_13a26e2b_4_k_cu_f3d113a4_286474cuda3std6ranges3__45__cpo9iter_moveE
	.align		8
        /*0048*/ 	.dword	_ZN40_INTERNAL_13a26e2b_4_k_cu_f3d113a4_286474cute7productE
	.align		8
        /*0050*/ 	.dword	_ZN40_INTERNAL_13a26e2b_4_k_cu_f3d113a4_286474cute1_E


//--------------------- .text._ZN7cutlass13device_kernelINS_4gemm6kernel13GemmUniversalIN4cute5tupleIJiiiiEEENS1_10collective13CollectiveMmaINS1_37MainloopSm90TmaGmmaWarpSpecializedFP8ILi9ENS5_IJNS4_1CILi2EEESB_NSA_ILi1EEEEEENS1_35KernelTmaWarpSpecializedCooperativeEEENS5_IJNSA_ILi256EEENSA_ILi128EEENSA_ILi64EEEEEENS_12float_e4m3_tENS5_IJlSC_lEEESK_SL_NS4_8TiledMMAINS4_8MMA_AtomIJNS4_4SM904GMMA31MMA_64x128x32_F32E4M3E4M3_SS_TNILNSP_7ScaleInE1ELSR_1EEEEEENS4_6LayoutINS5_IJSB_SC_SC_EEENS5_IJSC_NSA_ILi0EEESW_EEEEENS5_IJNS4_10UnderscoreESZ_SZ_EEEEENS4_23SM90_TMA_LOAD_MULTICASTENS4_14ComposedLayoutINS4_7SwizzleILi2ELi4ELi3EEENS4_18smem_ptr_flag_bitsILi8EEENSU_INS5_IJNSA_ILi8EEESI_EEENS5_IJSI_SC_EEEEEEEvNS4_8identityES12_S1C_vS1D_EENS_8epilogue10collective6detail29Sm90TmaWarpSpecializedAdapterINS1G_15DefaultEpilogueISK_SL_SL_NS1F_6thread17LinearCombinationISK_Li1EffLNS1K_9ScaleType4KindE0ELNS_15FloatRoundStyleE2ESK_EENS1_15EpilogueDefaultEEEEEvvEEEEvNT_6ParamsE --------------------------
	.section	.text._ZN7cutlass13device_kernelINS_4gemm6kernel13GemmUniversalIN4cute5tupleIJiiiiEEENS1_10collective13CollectiveMmaINS1_37MainloopSm90TmaGmmaWarpSpecializedFP8ILi9ENS5_IJNS4_1CILi2EEESB_NSA_ILi1EEEEEENS1_35KernelTmaWarpSpecializedCooperativeEEENS5_IJNSA_ILi256EEENSA_ILi128EEENSA_ILi64EEEEEENS_12float_e4m3_tENS5_IJlSC_lEEESK_SL_NS4_8TiledMMAINS4_8MMA_AtomIJNS4_4SM904GMMA31MMA_64x128x32_F32E4M3E4M3_SS_TNILNSP_7ScaleInE1ELSR_1EEEEEENS4_6LayoutINS5_IJSB_SC_SC_EEENS5_IJSC_NSA_ILi0EEESW_EEEEENS5_IJNS4_10UnderscoreESZ_SZ_EEEEENS4_23SM90_TMA_LOAD_MULTICASTENS4_14ComposedLayoutINS4_7SwizzleILi2ELi4ELi3EEENS4_18smem_ptr_flag_bitsILi8EEENSU_INS5_IJNSA_ILi8EEESI_EEENS5_IJSI_SC_EEEEEEEvNS4_8identityES12_S1C_vS1D_EENS_8epilogue10collective6detail29Sm90TmaWarpSpecializedAdapterINS1G_15DefaultEpilogueISK_SL_SL_NS1F_6thread17LinearCombinationISK_Li1EffLNS1K_9ScaleType4KindE0ELNS_15FloatRoundStyleE2ESK_EENS1_15EpilogueDefaultEEEEEvvEEEEvNT_6ParamsE,"ax",@progbits
	.align	128
.text._ZN7cutlass13device_kernelINS_4gemm6kernel13GemmUniversalIN4cute5tupleIJiiiiEEENS1_10collective13CollectiveMmaINS1_37MainloopSm90TmaGmmaWarpSpecializedFP8ILi9ENS5_IJNS4_1CILi2EEESB_NSA_ILi1EEEEEENS1_35KernelTmaWarpSpecializedCooperativeEEENS5_IJNSA_ILi256EEENSA_ILi128EEENSA_ILi64EEEEEENS_12float_e4m3_tENS5_IJlSC_lEEESK_SL_NS4_8TiledMMAINS4_8MMA_AtomIJNS4_4SM904GMMA31MMA_64x128x32_F32E4M3E4M3_SS_TNILNSP_7ScaleInE1ELSR_1EEEEEENS4_6LayoutINS5_IJSB_SC_SC_EEENS5_IJSC_NSA_ILi0EEESW_EEEEENS5_IJNS4_10UnderscoreESZ_SZ_EEEEENS4_23SM90_TMA_LOAD_MULTICASTENS4_14ComposedLayoutINS4_7SwizzleILi2ELi4ELi3EEENS4_18smem_ptr_flag_bitsILi8EEENSU_INS5_IJNSA_ILi8EEESI_EEENS5_IJSI_SC_EEEEEEEvNS4_8identityES12_S1C_vS1D_EENS_8epilogue10collective6detail29Sm90TmaWarpSpecializedAdapterINS1G_15DefaultEpilogueISK_SL_SL_NS1F_6thread17LinearCombinationISK_Li1EffLNS1K_9ScaleType4KindE0ELNS_15FloatRoundStyleE2ESK_EENS1_15EpilogueDefaultEEEEEvvEEEEvNT_6ParamsE:
        .type           _ZN7cutlass13device_kernelINS_4gemm6kernel13GemmUniversalIN4cute5tupleIJiiiiEEENS1_10collective13CollectiveMmaINS1_37MainloopSm90TmaGmmaWarpSpecializedFP8ILi9ENS5_IJNS4_1CILi2EEESB_NSA_ILi1EEEEEENS1_35KernelTmaWarpSpecializedCooperativeEEENS5_IJNSA_ILi256EEENSA_ILi128EEENSA_ILi64EEEEEENS_12float_e4m3_tENS5_IJlSC_lEEESK_SL_NS4_8TiledMMAINS4_8MMA_AtomIJNS4_4SM904GMMA31MMA_64x128x32_F32E4M3E4M3_SS_TNILNSP_7ScaleInE1ELSR_1EEEEEENS4_6LayoutINS5_IJSB_SC_SC_EEENS5_IJSC_NSA_ILi0EEESW_EEEEENS5_IJNS4_10UnderscoreESZ_SZ_EEEEENS4_23SM90_TMA_LOAD_MULTICASTENS4_14ComposedLayoutINS4_7SwizzleILi2ELi4ELi3EEENS4_18smem_ptr_flag_bitsILi8EEENSU_INS5_IJNSA_ILi8EEESI_EEENS5_IJSI_SC_EEEEEEEvNS4_8identityES12_S1C_vS1D_EENS_8epilogue10collective6detail29Sm90TmaWarpSpecializedAdapterINS1G_15DefaultEpilogueISK_SL_SL_NS1F_6thread17LinearCombinationISK_Li1EffLNS1K_9ScaleType4KindE0ELNS_15FloatRoundStyleE2ESK_EENS1_15EpilogueDefaultEEEEEvvEEEEvNT_6ParamsE,@function
        .size           _ZN7cutlass13device_kernelINS_4gemm6kernel13GemmUniversalIN4cute5tupleIJiiiiEEENS1_10collective13CollectiveMmaINS1_37MainloopSm90TmaGmmaWarpSpecializedFP8ILi9ENS5_IJNS4_1CILi2EEESB_NSA_ILi1EEEEEENS1_35KernelTmaWarpSpecializedCooperativeEEENS5_IJNSA_ILi256EEENSA_ILi128EEENSA_ILi64EEEEEENS_12float_e4m3_tENS5_IJlSC_lEEESK_SL_NS4_8TiledMMAINS4_8MMA_AtomIJNS4_4SM904GMMA31MMA_64x128x32_F32E4M3E4M3_SS_TNILNSP_7ScaleInE1ELSR_1EEEEEENS4_6LayoutINS5_IJSB_SC_SC_EEENS5_IJSC_NSA_ILi0EEESW_EEEEENS5_IJNS4_10UnderscoreESZ_SZ_EEEEENS4_23SM90_TMA_LOAD_MULTICASTENS4_14ComposedLayoutINS4_7SwizzleILi2ELi4ELi3EEENS4_18smem_ptr_flag_bitsILi8EEENSU_INS5_IJNSA_ILi8EEESI_EEENS5_IJSI_SC_EEEEEEEvNS4_8identityES12_S1C_vS1D_EENS_8epilogue10collective6detail29Sm90TmaWarpSpecializedAdapterINS1G_15DefaultEpilogueISK_SL_SL_NS1F_6thread17LinearCombinationISK_Li1EffLNS1K_9ScaleType4KindE0ELNS_15FloatRoundStyleE2ESK_EENS1_15EpilogueDefaultEEEEEvvEEEEvNT_6ParamsE,(.L_x_345 - _ZN7cutlass13device_kernelINS_4gemm6kernel13GemmUniversalIN4cute5tupleIJiiiiEEENS1_10collective13CollectiveMmaINS1_37MainloopSm90TmaGmmaWarpSpecializedFP8ILi9ENS5_IJNS4_1CILi2EEESB_NSA_ILi1EEEEEENS1_35KernelTmaWarpSpecializedCooperativeEEENS5_IJNSA_ILi256EEENSA_ILi128EEENSA_ILi64EEEEEENS_12float_e4m3_tENS5_IJlSC_lEEESK_SL_NS4_8TiledMMAINS4_8MMA_AtomIJNS4_4SM904GMMA31MMA_64x128x32_F32E4M3E4M3_SS_TNILNSP_7ScaleInE1ELSR_1EEEEEENS4_6LayoutINS5_IJSB_SC_SC_EEENS5_IJSC_NSA_ILi0EEESW_EEEEENS5_IJNS4_10UnderscoreESZ_SZ_EEEEENS4_23SM90_TMA_LOAD_MULTICASTENS4_14ComposedLayoutINS4_7SwizzleILi2ELi4ELi3EEENS4_18smem_ptr_flag_bitsILi8EEENSU_INS5_IJNSA_ILi8EEESI_EEENS5_IJSI_SC_EEEEEEEvNS4_8identityES12_S1C_vS1D_EENS_8epilogue10collective6detail29Sm90TmaWarpSpecializedAdapterINS1G_15DefaultEpilogueISK_SL_SL_NS1F_6thread17LinearCombinationISK_Li1EffLNS1K_9ScaleType4KindE0ELNS_15FloatRoundStyleE2ESK_EENS1_15EpilogueDefaultEEEEEvvEEEEvNT_6ParamsE)
        .other          _ZN7cutlass13device_kernelINS_4gemm6kernel13GemmUniversalIN4cute5tupleIJiiiiEEENS1_10collective13CollectiveMmaINS1_37MainloopSm90TmaGmmaWarpSpecializedFP8ILi9ENS5_IJNS4_1CILi2EEESB_NSA_ILi1EEEEEENS1_35KernelTmaWarpSpecializedCooperativeEEENS5_IJNSA_ILi256EEENSA_ILi128EEENSA_ILi64EEEEEENS_12float_e4m3_tENS5_IJlSC_lEEESK_SL_NS4_8TiledMMAINS4_8MMA_AtomIJNS4_4SM904GMMA31MMA_64x128x32_F32E4M3E4M3_SS_TNILNSP_7ScaleInE1ELSR_1EEEEEENS4_6LayoutINS5_IJSB_SC_SC_EEENS5_IJSC_NSA_ILi0EEESW_EEEEENS5_IJNS4_10UnderscoreESZ_SZ_EEEEENS4_23SM90_TMA_LOAD_MULTICASTENS4_14ComposedLayoutINS4_7SwizzleILi2ELi4ELi3EEENS4_18smem_ptr_flag_bitsILi8EEENSU_INS5_IJNSA_ILi8EEESI_EEENS5_IJSI_SC_EEEEEEEvNS4_8identityES12_S1C_vS1D_EENS_8epilogue10collective6detail29Sm90TmaWarpSpecializedAdapterINS1G_15DefaultEpilogueISK_SL_SL_NS1F_6thread17LinearCombinationISK_Li1EffLNS1K_9ScaleType4KindE0ELNS_15FloatRoundStyleE2ESK_EENS1_15EpilogueDefaultEEEEEvvEEEEvNT_6ParamsE,@"STO_CUDA_ENTRY STV_DEFAULT"
_ZN7cutlass13device_kernelINS_4gemm6kernel13GemmUniversalIN4cute5tupleIJiiiiEEENS1_10collective13CollectiveMmaINS1_37MainloopSm90TmaGmmaWarpSpecializedFP8ILi9ENS5_IJNS4_1CILi2EEESB_NSA_ILi1EEEEEENS1_35KernelTmaWarpSpecializedCooperativeEEENS5_IJNSA_ILi256EEENSA_ILi128EEENSA_ILi64EEEEEENS_12float_e4m3_tENS5_IJlSC_lEEESK_SL_NS4_8TiledMMAINS4_8MMA_AtomIJNS4_4SM904GMMA31MMA_64x128x32_F32E4M3E4M3_SS_TNILNSP_7ScaleInE1ELSR_1EEEEEENS4_6LayoutINS5_IJSB_SC_SC_EEENS5_IJSC_NSA_ILi0EEESW_EEEEENS5_IJNS4_10UnderscoreESZ_SZ_EEEEENS4_23SM90_TMA_LOAD_MULTICASTENS4_14ComposedLayoutINS4_7SwizzleILi2ELi4ELi3EEENS4_18smem_ptr_flag_bitsILi8EEENSU_INS5_IJNSA_ILi8EEESI_EEENS5_IJSI_SC_EEEEEEEvNS4_8identityES12_S1C_vS1D_EENS_8epilogue10collective6detail29Sm90TmaWarpSpecializedAdapterINS1G_15DefaultEpilogueISK_SL_SL_NS1F_6thread17LinearCombinationISK_Li1EffLNS1K_9ScaleType4KindE0ELNS_15FloatRoundStyleE2ESK_EENS1_15EpilogueDefaultEEEEEvvEEEEvNT_6ParamsE:
[----:B------:R-:W0:Y:S02]  /*0000*/  LDC R1, c[0x0][0x28] ;  /* 0x00000a00ff017b82 */ /* 0x000e240000000800 */
[----:B0-----:R-:W-:Y:S01]  /*0010*/  VIADD R1, R1, 0xfffffef8 ;  /* 0xfffffef801017836 */ /* 0x001fe20000000000 */
[----:B------:R-:W0:Y:S01]  /*0020*/  S2R R4, SR_TID.X ;  /* 0x0000000000047919 */ /* 0x000e220000002100 */
[----:B------:R-:W-:Y:S01]  /*0030*/  ELECT P0, URZ, PT ;  /* 0x00000000003f782f */ /* 0x000fe20003800000 */
[----:B------:R-:W-:Y:S01]  /*0040*/  BSSY B0, `(.L_x_0) ;  /* 0x0000015000007945 */ /* 0x000fe20003800000 */
[--C-:B0-----:R-:W-:Y:S02]  /*0050*/  SHF.R.U32.HI R0, RZ, 0x5, R4.reuse ;  /* 0x00000005ff007819 */ /* 0x101fe40000011604 */
[----:B------:R-:W-:-:S03]  /*0060*/  SHF.R.U32.HI R2, RZ, 0x7, R4 ;  /* 0x00000007ff027819 */ /* 0x000fc60000011604 */
[----:B------:R-:W0:Y:S04]  /*0070*/  SHFL.IDX PT, R3, R0, RZ, 0x1f ;  /* 0x00001fff00037589 */ /* 0x000e2800000e0000 */
[----:B------:R-:W1:Y:S01]  /*0080*/  SHFL.IDX PT, R2, R2, RZ, 0x1f ;  /* 0x00001fff02027589 */ /* 0x000e6200000e0000 */
[----:B0-----:R-:W-:Y:S02]  /*0090*/  R2UR UR4, R3 ;  /* 0x00000000030472ca */ /* 0x001fe400000e0000 */
[----:B-1----:R-:W-:-:S11]  /*00a0*/  R2UR UR6, R2 ;  /* 0x00000000020672ca */ /* 0x002fd600000e0000 */
[----:B------:R-:W-:Y:S02]  /*00b0*/  USHF.R.S32.HI UR5, URZ, 0x1f, UR4 ;  /* 0x0000001f3f057899 */ /* 0x000fe40008011404 */
[----:B------:R-:W-:Y:S02]  /*00c0*/  ISETP.NE.OR P0, PT, RZ, UR4, !P0 ;  /* 0x00000004ff007c0c */ /* 0x000fe4000c705670 */
[----:B------:R-:W-:-:S04]  /*00d0*/  ULEA.HI UR5, UR5, UR4, URZ, 0x2 ;  /* 0x0000000405057291 */ /* 0x000fc8000f8f103f */
[----:B------:R-:W-:-:S04]  /*00e0*/  ULOP3.LUT UR5, UR5, 0xfffffffc, URZ, 0xc0, !UPT ;  /* 0xfffffffc05057892 */ /* 0x000fc8000f8ec03f */
[----:B------:R-:W-:-:S03]  /*00f0*/  UIADD3 UR8, UR4, -UR5, URZ ;  /* 0x8000000504087290 */ /* 0x000fc6000fffe03f */
[----:B------:R-:W-:Y:S09]  /*0100*/  @P0 BRA `(.L_x_1) ;  /* 0x0000000000200947 */ /* 0x000ff20003800000 */
[----:B------:R-:W-:Y:S02]  /*0110*/  ULDC.64 UR4, c[0x0][0x198] ;  /* 0x0000660000047ab9 */ /* 0x000fe40000000a00 */
[----:B------:R-:W-:Y:S02]  /*0120*/  UIADD3 UR10, UP0, UR4, 0xf0, URZ ;  /* 0x000000f0040a7890 */ /* 0x000fe4000ff1e03f */
[----:B------:R-:W-:Y:S02]  /*0130*/  UIADD3 UR4, UP1, UR4, 0x1f0, URZ ;  /* 0x000001f004047890 */ /* 0x000fe4000ff3e03f */
[----:B------:R-:W-:Y:S02]  /*0140*/  UIADD3.X UR11, URZ, UR5, URZ, UP0, !UPT ;  /* 0x000000053f0b7290 */ /* 0x000fe400087fe43f */
[----:B------:R-:W-:-:S07]  /*0150*/  UIADD3.X UR5, URZ, UR5, URZ, UP1, !UPT ;  /* 0x000000053f057290 */ /* 0x000fce0008ffe43f */
[----:B------:R0:W-:Y:S02]  /*0160*/  UTMACCTL.PF [UR10] ;  /* 0x000000000a0079b9 */ /* 0x0001e40008040000 */
[----:B------:R0:W-:Y:S02]  /*0170*/  UTMACCTL.PF [UR4] ;  /* 0x00000000040079b9 */ /* 0x0001e40008040000 */
[----:B0-----:R-:W-:Y:S01]  /*0180*/  NOP ;  /* 0x0000000000007918 */ /* 0x001fe20000000000 */
.L_x_1:
[----:B------:R-:W-:Y:S05]  /*0190*/  BSYNC B0 ;  /* 0x0000000000007941 */ /* 0x000fea0003800000 */
.L_x_0:
[----:B------:R-:W0:Y:S01]  /*01a0*/  SHFL.IDX PT, R3, R0, RZ, 0x1f ;  /* 0x00001fff00037589 */ /* 0x000e2200000e0000 */
[----:B------:R-:W-:Y:S01]  /*01b0*/  UISETP.NE.AND UP0, UPT, UR8, 0x3, UPT ;  /* 0x000000030800788c */ /* 0x000fe2000bf05270 */
[----:B------:R-:W-:Y:S01]  /*01c0*/  ISETP.NE.AND P1, PT, RZ, UR6, PT ;  /* 0x00000006ff007c0c */ /* 0x000fe2000bf25270 */
[----:B------:R-:W-:Y:S02]  /*01d0*/  UIADD3 UR10, UR6, -0x1, URZ ;  /* 0xffffffff060a7890 */ /* 0x000fe4000fffe03f */
[----:B------:R-:W-:Y:S02]  /*01e0*/  UISETP.EQ.OR UP0, UPT, UR8, URZ, !UP0 ;  /* 0x0000003f0800728c */ /* 0x000fe4000c702670 */
[----:B------:R-:W-:Y:S02]  /*01f0*/  UISETP.GE.U32.AND UP1, UPT, UR10, 0x2, UPT ;  /* 0x000000020a00788c */ /* 0x000fe4000bf26070 */
[----:B------:R-:W-:-:S04]  /*0200*/  UISETP.EQ.AND UP0, UPT, UR6, URZ, UP0 ;  /* 0x0000003f0600728c */ /* 0x000fc80008702270 */
[----:B------:R-:W-:-:S04]  /*0210*/  USEL UR13, URZ, 0x1, !UP0 ;  /* 0x000000013f0d7887 */ /* 0x000fc8000c000000 */
[----:B------:R-:W-:Y:S01]  /*0220*/  USEL UR13, UR13, 0x2, UP1 ;  /* 0x000000020d0d7887 */ /* 0x000fe20008800000 */
[----:B0-----:R-:W-:-:S13]  /*0230*/  ISETP.NE.AND P0, PT, R3, RZ, PT ;  /* 0x000000ff0300720c */ /* 0x001fda0003f05270 */
[----:B------:R-:W-:Y:S05]  /*0240*/  @P0 BRA `(.L_x_2) ;  /* 0x00000000008c0947 */ /* 0x000fea0003800000 */
[----:B------:R-:W-:Y:S01]  /*0250*/  ELECT P0, URZ, PT ;  /* 0x00000000003f782f */ /* 0x000fe20003800000 */
[----:B------:R-:W-:-:S12]  /*0260*/  BSSY B0, `(.L_x_2) ;  /* 0x0000021000007945 */ /* 0x000fd80003800000 */
[----:B------:R-:W-:Y:S05]  /*0270*/  @!P0 BRA `(.L_x_3) ;  /* 0x00000000007c8947 */ /* 0x000fea0003800000 */
[----:B------:R-:W0:Y:S01]  /*0280*/  S2UR UR9, SR_CgaCtaId ;  /* 0x00000000000979c3 */ /* 0x000e220000008800 */
[----:B------:R-:W-:Y:S01]  /*0290*/  UMOV UR4, 0x400 ;  /* 0x0000040000047882 */ /* 0x000fe20000000000 */
[----:B------:R-:W-:Y:S01]  /*02a0*/  UMOV UR5, 0x1 ;  /* 0x0000000100057882 */ /* 0x000fe20000000000 */
[----:B------:R-:W-:Y:S02]  /*02b0*/  UMOV UR6, 0x6 ;  /* 0x0000000600067882 */ /* 0x000fe40000000000 */
[----:B------:R-:W-:-:S04]  /*02c0*/  UIADD3 UR6, -UR6, 0x100000, URZ ;  /* 0x0010000006067890 */ /* 0x000fc8000fffe13f */
[----:B------:R-:W-:Y:S02]  /*02d0*/  USHF.L.U32 UR7, UR6, 0xb, URZ ;  /* 0x0000000b06077899 */ /* 0x000fe4000800063f */
[----:B------:R-:W-:Y:S02]  /*02e0*/  USHF.L.U32 UR6, UR6, 0x1, URZ ;  /* 0x0000000106067899 */ /* 0x000fe4000800063f */
[----:B0-----:R-:W-:Y:S02]  /*02f0*/  ULEA UR9, UR9, UR4, 0x18 ;  /* 0x0000000409097291 */ /* 0x001fe4000f8ec03f */
[----:B------:R-:W-:-:S04]  /*0300*/  UIADD3 UR4, -UR5, 0x100000, URZ ;  /* 0x0010000005047890 */ /* 0x000fc8000fffe13f */
[----:B------:R-:W-:Y:S02]  /*0310*/  USHF.L.U32 UR5, UR4, 0xb, URZ ;  /* 0x0000000b04057899 */ /* 0x000fe4000800063f */
[----:B------:R-:W-:Y:S01]  /*0320*/  USHF.L.U32 UR4, UR4, 0x1, URZ ;  /* 0x0000000104047899 */ /* 0x000fe2000800063f */
[----:B------:R-:W0:Y:S11]  /*0330*/  FENCE.VIEW.ASYNC.S ;  /* 0x00000000000073c6 */ /* 0x000e360000000000 */
[----:B0-----:R0:W1:Y:S01]  /*0340*/  SYNCS.EXCH.64 URZ, [UR9], UR4 ;  /* 0x00000004093f75b2 */ /* 0x0010620008000100 */
[----:B------:R0:W2:Y:S01]  /*0350*/  SYNCS.EXCH.64 URZ, [UR9+0x48], UR6 ;  /* 0x00004806093f75b2 */ /* 0x0000a20008000100 */
[----:B------:R0:W3:Y:S01]  /*0360*/  SYNCS.EXCH.64 URZ, [UR9+0x8], UR4 ;  /* 0x00000804093f75b2 */ /* 0x0000e20008000100 */
[----:B------:R0:W4:Y:S01]  /*0370*/  SYNCS.EXCH.64 URZ, [UR9+0x50], UR6 ;  /* 0x00005006093f75b2 */ /* 0x0001220008000100 */
[----:B------:R0:W0:Y:S01]  /*0380*/  SYNCS.EXCH.64 URZ, [UR9+0x10], UR4 ;  /* 0x00001004093f75b2 */ /* 0x0000220008000100 */
        /* <DEDUP_REMOVED lines=13> */
[----:B------:R-:W-:Y:S01]  /*0460*/  NOP ;  /* 0x0000000000007918 */ /* 0x000fe20000000000 */
.L_x_3:
[----:B0-----:R-:W-:Y:S05]  /*0470*/  BSYNC B0 ;  /* 0x0000000000007941 */ /* 0x001fea0003800000 */
.L_x_2:
[----:B------:R-:W-:Y:S01]  /*0480*/  SHF.R.S32.HI R2, RZ, 0x1f, R4 ;  /* 0x0000001fff027819 */ /* 0x000fe20000011404 */
[----:B------:R-:W0:Y:S01]  /*0490*/  SHFL.IDX PT, R0, R0, RZ, 0x1f ;  /* 0x00001fff00007589 */ /* 0x000e2200000e0000 */
[----:B------:R-:W5:Y:S01]  /*04a0*/  S2UR UR9, SR_CTAID.X ;  /* 0x00000000000979c3 */ /* 0x000f620000002500 */
[----:B------:R-:W-:Y:S02]  /*04b0*/  ELECT P0, URZ, PT ;  /* 0x00000000003f782f */ /* 0x000fe40003800000 */
[----:B------:R-:W-:Y:S01]  /*04c0*/  LEA.HI R2, R2, R4, RZ, 0x7 ;  /* 0x0000000402027211 */ /* 0x000fe200078f38ff */
[----:B------:R-:W-:Y:S01]  /*04d0*/  ULDC UR4, c[0x0][0x150] ;  /* 0x0000540000047ab9 */ /* 0x000fe20000000800 */
[----:B------:R-:W-:Y:S01]  /*04e0*/  SHF.R.S32.HI R6, RZ, 0x1f, R3 ;  /* 0x0000001fff067819 */ /* 0x000fe20000011403 */
[----:B------:R-:W-:Y:S01]  /*04f0*/  NOP ;  /* 0x0000000000007918 */ /* 0x000fe20000000000 */
[----:B------:R-:W-:Y:S01]  /*0500*/  LOP3.LUT R2, R2, 0xffffff80, RZ, 0xc0, !PT ;  /* 0xffffff8002027812 */ /* 0x000fe200078ec0ff */
[----:B------:R-:W-:Y:S01]  /*0510*/  NOP ;  /* 0x0000000000007918 */ /* 0x000fe20000000000 */
[----:B------:R-:W-:Y:S01]  /*0520*/  LEA.HI R6, R6, R3, RZ, 0x2 ;  /* 0x0000000306067211 */ /* 0x000fe200078f10ff */
[----:B------:R-:W1:Y:S02]  /*0530*/  LDC R8, c[0x0][0x144] ;  /* 0x00005100ff087b82 */ /* 0x000e640000000800 */
[----:B------:R-:W-:Y:S01]  /*0540*/  IMAD.IADD R4, R4, 0x1, -R2 ;  /* 0x0000000104047824 */ /* 0x000fe200078e0a02 */
[----:B------:R-:W-:Y:S01]  /*0550*/  LOP3.LUT R6, R6, 0x3ffffffc, RZ, 0xc0, !PT ;  /* 0x3ffffffc06067812 */ /* 0x000fe200078ec0ff */
[----:B------:R-:W2:Y:S03]  /*0560*/  S2R R2, SR_CTAID.Y ;  /* 0x0000000000027919 */ /* 0x000ea60000002600 */
[----:B------:R-:W-:Y:S01]  /*0570*/  SHF.R.S32.HI R5, RZ, 0x1f, R4 ;  /* 0x0000001fff057819 */ /* 0x000fe20000011404 */
[----:B------:R-:W-:Y:S01]  /*0580*/  IMAD.IADD R6, R3, 0x1, -R6 ;  /* 0x0000000103067824 */ /* 0x000fe200078e0a06 */
[----:B------:R-:W3:Y:S02]  /*0590*/  LDC R11, c[0x0][0x148] ;  /* 0x00005200ff0b7b82 */ /* 0x000ee40000000800 */
[----:B------:R-:W-:-:S02]  /*05a0*/  LEA.HI R5, R5, R4, RZ, 0x3 ;  /* 0x0000000405057211 */ /* 0x000fc400078f18ff */
[----:B0-----:R-:W-:Y:S02]  /*05b0*/  ISETP.NE.OR P0, PT, R0, RZ, !P0 ;  /* 0x000000ff0000720c */ /* 0x001fe40004705670 */
[--C-:B------:R-:W-:Y:S02]  /*05c0*/  SHF.R.S32.HI R0, RZ, 0x3, R5.reuse ;  /* 0x00000003ff007819 */ /* 0x100fe40000011405 */
[----:B------:R-:W-:Y:S02]  /*05d0*/  SHF.R.S32.HI R5, RZ, 0x1f, R5 ;  /* 0x0000001fff057819 */ /* 0x000fe40000011405 */
[----:B-----5:R-:W-:Y:S02]  /*05e0*/  I2FP.F32.U32 R7, UR9 ;  /* 0x0000000900077c45 */ /* 0x020fe40008201000 */
[----:B------:R-:W-:-:S03]  /*05f0*/  LEA.HI R5, R5, R0, RZ, 0x2 ;  /* 0x0000000005057211 */ /* 0x000fc600078f10ff */
[----:B------:R-:W-:Y:S01]  /*0600*/  FMUL R7, R7, UR4 ;  /* 0x0000000407077c20 */ /* 0x000fe20008400000 */
[----:B------:R-:W-:Y:S01]  /*0610*/  LOP3.LUT R5, R5, 0xfffffffc, RZ, 0xc0, !PT ;  /* 0xfffffffc05057812 */ /* 0x000fe200078ec0ff */
[----:B------:R-:W-:Y:S01]  /*0620*/  VOTEU.ALL UP0, P0 ;  /* 0x00000000003f7886 */ /* 0x000fe20000000000 */
[----:B------:R-:W-:Y:S01]  /*0630*/  ULDC UR4, c[0x0][0x154] ;  /* 0x0000550000047ab9 */ /* 0x000fe20000000800 */
[----:B------:R-:W-:Y:S02]  /*0640*/  VOTEU.ALL UP1, P0 ;  /* 0x00000000003f7886 */ /* 0x000fe40000020000 */
[----:B------:R-:W0:Y:S01]  /*0650*/  F2I.U32.TRUNC.NTZ R7, R7 ;  /* 0x0000000700077305 */ /* 0x000e22000020f000 */
[----:B------:R-:W-:Y:S01]  /*0660*/  IMAD.IADD R5, R0, 0x1, -R5 ;  /* 0x0000000100057824 */ /* 0x000fe200078e0a05 */
[----:B------:R-:W5:Y:S01]  /*0670*/  @!UP0 S2UR UR7, SR_CgaCtaId ;  /* 0x00000000000789c3 */ /* 0x000f620000008800 */
[----:B------:R-:W-:Y:S02]  /*0680*/  @!UP0 UMOV UR6, 0x400 ;  /* 0x0000040000068882 */ /* 0x000fe40000000000 */
[----:B------:R-:W-:Y:S01]  /*0690*/  IMAD R5, R6, 0x4, R5 ;  /* 0x0000000406057824 */ /* 0x000fe200078e0205 */
[----:B--2---:R-:W-:-:S04]  /*06a0*/  I2FP.F32.U32 R9, R2 ;  /* 0x0000000200097245 */ /* 0x004fc80000201000 */
[----:B------:R-:W-:Y:S01]  /*06b0*/  LEA.HI R0, R5, R5, RZ, 0x1 ;  /* 0x0000000505007211 */ /* 0x000fe200078f08ff */
[----:B------:R-:W-:Y:S01]  /*06c0*/  FMUL R9, R9, UR4 ;  /* 0x0000000409097c20 */ /* 0x000fe20008400000 */
[----:B------:R-:W-:Y:S02]  /*06d0*/  UMOV UR4, 0x20 ;  /* 0x0000002000047882 */ /* 0x000fe40000000000 */
[----:B------:R-:W-:Y:S01]  /*06e0*/  LOP3.LUT R6, R0, 0xfffffffe, RZ, 0xc0, !PT ;  /* 0xfffffffe00067812 */ /* 0x000fe200078ec0ff */
[----:B0-----:R-:W-:Y:S01]  /*06f0*/  IMAD.MOV R13, RZ, RZ, -R7 ;  /* 0x000000ffff0d7224 */ /* 0x001fe200078e0a07 */
[----:B------:R-:W-:-:S04]  /*0700*/  @!UP0 UIADD3 UR4, -UR4, 0x100000, URZ ;  /* 0x0010000004048890 */ /* 0x000fc8000fffe13f */
[----:B------:R-:W-:Y:S02]  /*0710*/  @!UP0 USHF.L.U32 UR5, UR4, 0xb, URZ ;  /* 0x0000000b04058899 */ /* 0x000fe4000800063f */
[----:B------:R-:W-:Y:S01]  /*0720*/  @!UP0 USHF.L.U32 UR4, UR4, 0x1, URZ ;  /* 0x0000000104048899 */ /* 0x000fe2000800063f */
[----:B------:R-:W0:Y:S01]  /*0730*/  F2I.U32.TRUNC.NTZ R9, R9 ;  /* 0x0000000900097305 */ /* 0x000e22000020f000 */
[----:B-1----:R-:W-:Y:S02]  /*0740*/  IMAD R0, R8, R13, UR9 ;  /* 0x0000000908007e24 */ /* 0x002fe4000f8e020d */
[C---:B------:R-:W-:Y:S02]  /*0750*/  IMAD.IADD R7, R5.reuse, 0x1, -R6 ;  /* 0x0000000105077824 */ /* 0x040fe400078e0a06 */
[----:B------:R-:W-:-:S03]  /*0760*/  IMAD.SHL.U32 R6, R5, 0x4, RZ ;  /* 0x0000000405067824 */ /* 0x000fc600078e00ff */
[----:B------:R-:W-:Y:S01]  /*0770*/  ISETP.NE.AND P2, PT, R7, R0, PT ;  /* 0x000000000700720c */ /* 0x000fe20003f45270 */
[----:B-----5:R-:W-:Y:S01]  /*0780*/  @!UP0 ULEA UR6, UR7, UR6, 0x18 ;  /* 0x0000000607068291 */ /* 0x020fe2000f8ec03f */
[----:B------:R-:W-:Y:S01]  /*0790*/  LOP3.LUT R10, R5, 0xc, R6, 0x78, !PT ;  /* 0x0000000c050a7812 */ /* 0x000fe200078e7806 */
[----:B------:R-:W1:Y:S01]  /*07a0*/  LDC R7, c[0x0][0x140] ;  /* 0x00005000ff077b82 */ /* 0x000e620000000800 */
[----:B------:R-:W-:Y:S01]  /*07b0*/  VOTEU.ALL UP0, P0 ;  /* 0x00000000003f7886 */ /* 0x000fe20000000000 */
[----:B------:R-:W-:Y:S01]  /*07c0*/  LOP3.LUT P0, RZ, R4, 0x7, RZ, 0xc0, !PT ;  /* 0x0000000704ff7812 */ /* 0x000fe2000780c0ff */
[----:B0-----:R-:W-:Y:S01]  /*07d0*/  IMAD.MOV R12, RZ, RZ, -R9 ;  /* 0x000000ffff0c7224 */ /* 0x001fe200078e0a09 */
[----:B------:R0:W-:Y:S01]  /*07e0*/  STL [R1+0x7c], R10 ;  /* 0x00007c0a01007387 */ /* 0x0001e20000100800 */
[----:B------:R-:W-:Y:S01]  /*07f0*/  IMAD.MOV.U32 R4, RZ, RZ, 0x1 ;  /* 0x00000001ff047424 */ /* 0x000fe200078e00ff */
[----:B------:R-:W-:Y:S01]  /*0800*/  ISETP.LT.U32.AND P0, PT, R10, 0x4, !P0 ;  /* 0x000000040a00780c */ /* 0x000fe20004701070 */
[----:B---3--:R-:W-:-:S03]  /*0810*/  IMAD R6, R11, R12, R2 ;  /* 0x0000000c0b067224 */ /* 0x008fc600078e0202 */
[----:B------:R-:W-:Y:S01]  /*0820*/  @P2 LEA.HI R5, R10, R10, RZ, 0x1 ;  /* 0x0000000a0a052211 */ /* 0x000fe200078f08ff */
[----:B------:R-:W2:Y:S02]  /*0830*/  FENCE.VIEW.ASYNC.S ;  /* 0x00000000000073c6 */ /* 0x000ea40000000000 */
[----:B--2---:R0:W2:Y:S01]  /*0840*/  @!UP0 SYNCS.EXCH.64 URZ, [UR6+0xa0], UR4 ;  /* 0x0000a004063f85b2 */ /* 0x0040a20008000100 */
[----:B------:R-:W-:-:S04]  /*0850*/  @P2 SHF.R.S32.HI R5, RZ, 0x1, R5 ;  /* 0x00000001ff052819 */ /* 0x000fc80000011405 */
[----:B------:R-:W-:Y:S02]  /*0860*/  @P2 ISETP.NE.AND P3, PT, R5, R6, PT ;  /* 0x000000060500220c */ /* 0x000fe40003f65270 */
[----:B------:R-:W-:Y:S02]  /*0870*/  SEL R5, RZ, 0x1, !P0 ;  /* 0x00000001ff057807 */ /* 0x000fe40004000000 */
[----:B------:R-:W-:Y:S02]  /*0880*/  @P2 SEL R4, RZ, 0x1, P3 ;  /* 0x00000001ff042807 */ /* 0x000fe40001800000 */
[----:B-1----:R-:W-:Y:S02]  /*0890*/  ISETP.EQ.U32.AND P5, PT, R7, 0x1, PT ;  /* 0x000000010700780c */ /* 0x002fe40003fa2070 */
[----:B------:R-:W-:Y:S01]  /*08a0*/  LOP3.LUT R4, R4, R5, RZ, 0xc0, !PT ;  /* 0x0000000504047212 */ /* 0x000fe200078ec0ff */
[----:B------:R0:W1:Y:S01]  /*08b0*/  @!UP1 SYNCS.EXCH.64 URZ, [UR6+0xa8], UR4 ;  /* 0x0000a804063f95b2 */ /* 0x0000620008000100 */
[----:B------:R-:W-:-:S03]  /*08c0*/  NOP ;  /* 0x0000000000007918 */ /* 0x000fc60000000000 */
[----:B------:R0:W-:Y:S06]  /*08d0*/  STL [R1+0x78], R4 ;  /* 0x0000780401007387 */ /* 0x0001ec0000100800 */
[----:B--2---:R-:W-:Y:S05]  /*08e0*/  @!P5 BRA `(.L_x_4) ;  /* 0x000000000008d947 */ /* 0x004fea0003800000 */
[----:B-1--4-:R-:W-:Y:S01]  /*08f0*/  UCGABAR_ARV ;  /* 0x00000000000079c7 */ /* 0x012fe20008000000 */
[----:B------:R-:W-:Y:S05]  /*0900*/  BRA `(.L_x_5) ;  /* 0x0000000000047947 */ /* 0x000fea0003800000 */
.L_x_4:
[----:B-1--4-:R-:W-:Y:S01]  /*0910*/  NOP ;  /* 0x0000000000007918 */ /* 0x012fe20000000000 */
.L_x_5:
[----:B------:R-:W1:Y:S01]  /*0920*/  LDC R3, c[0x0][0x65c] ;  /* 0x00019700ff037b82 */ /* 0x000e620000000800 */
[----:B0-----:R-:W-:Y:S02]  /*0930*/  IMAD.U32 R4, RZ, RZ, UR9 ;  /* 0x00000009ff047e24 */ /* 0x001fe4000f8e00ff */
[----:B------:R-:W-:Y:S01]  /*0940*/  IMAD.MOV.U32 R5, RZ, RZ, RZ ;  /* 0x000000ffff057224 */ /* 0x000fe200078e00ff */
[----:B-1----:R-:W-:-:S13]  /*0950*/  ISETP.NE.AND P4, PT, R3, 0x1, PT ;  /* 0x000000010300780c */ /* 0x002fda0003f85270 */
[----:B------:R-:W0:Y:S01]  /*0960*/  @P4 LDC R7, c[0x0][0x10] ;  /* 0x00000400ff074b82 */ /* 0x000e220000000800 */
[----:B------:R-:W-:Y:S02]  /*0970*/  @P4 IMAD.MOV.U32 R3, RZ, RZ, RZ ;  /* 0x000000ffff034224 */ /* 0x000fe400078e00ff */
[----:B------:R-:W-:-:S05]  /*0980*/  @P4 IMAD.MOV.U32 R13, RZ, RZ, RZ ;  /* 0x000000ffff0d4224 */ /* 0x000fca00078e00ff */
[----:B------:R-:W1:Y:S01]  /*0990*/  @!P4 LDC R9, c[0x0][0xc] ;  /* 0x00000300ff09cb82 */ /* 0x000e620000000800 */
[----:B0-----:R-:W-:-:S04]  /*09a0*/  @P4 IMAD.WIDE.U32 R6, R7, UR9, R2 ;  /* 0x0000000907064c25 */ /* 0x001fc8000f8e0002 */
[----:B------:R-:W-:Y:S02]  /*09b0*/  @P4 IMAD.MOV.U32 R19, RZ, RZ, R6 ;  /* 0x000000ffff134224 */ /* 0x000fe400078e0006 */
[----:B------:R-:W-:Y:S02]  /*09c0*/  @P4 IMAD.IADD R23, R7, 0x1, R13 ;  /* 0x0000000107174824 */ /* 0x000fe400078e020d */
[----:B-1----:R-:W-:-:S04]  /*09d0*/  @!P4 IMAD.WIDE.U32 R4, R2, R9, R4 ;  /* 0x000000090204c225 */ /* 0x002fc800078e0004 */
[----:B------:R-:W-:Y:S02]  /*09e0*/  @!P4 IMAD.MOV.U32 R19, RZ, RZ, R4 ;  /* 0x000000ffff13c224 */ /* 0x000fe400078e0004 */
[----:B------:R-:W-:-:S03]  /*09f0*/  @!P4 IMAD.MOV.U32 R23, RZ, RZ, R5 ;  /* 0x000000ffff17c224 */ /* 0x000fc600078e0005 */
[----:B------:R0:W-:Y:S04]  /*0a00*/  STL [R1+0x84], R19 ;  /* 0x0000841301007387 */ /* 0x0001e80000100800 */
[----:B------:R0:W-:Y:S01]  /*0a10*/  STL [R1+0x80], R23 ;  /* 0x0000801701007387 */ /* 0x0001e20000100800 */
[----:B------:R-:W-:Y:S05]  /*0a20*/  @!P5 BRA `(.L_x_6) ;  /* 0x00000000000cd947 */ /* 0x000fea0003800000 */
[----:B------:R-:W-:Y:S01]  /*0a30*/  UCGABAR_WAIT ;  /* 0x0000000000007dc7 */ /* 0x000fe20008000000 */
[----:B------:R-:W-:Y:S01]  /*0a40*/  CCTL.IVALL ;  /* 0x00000000ff00798f */ /* 0x000fe20002000000 */
[----:B------:R-:W-:Y:S05]  /*0a50*/  BRA `(.L_x_7) ;  /* 0x0000000000047947 */ /* 0x000fea0003800000 */
.L_x_6:
[----:B------:R-:W-:Y:S06]  /*0a60*/  BAR.SYNC.DEFER_BLOCKING 0x0 ;  /* 0x0000000000007b1d */ /* 0x000fec0000010000 */
.L_x_7:
[----:B------:R-:W-:Y:S05]  /*0a70*/  @!P1 BRA `(.L_x_8) ;  /* 0x000000e400449947 */ /* 0x000fea0003800000 */
[----:B------:R-:W-:-:S06]  /*0a80*/  UISETP.GT.U32.AND UP0, UPT, UR10, 0x1, UPT ;  /* 0x000000010a00788c */ /* 0x000fcc000bf04070 */
[----:B------:R-:W-:-:S13]  /*0a90*/  PLOP3.LUT P0, PT, PT, PT, UP0, 0x80, 0x0 ;  /* 0x000000000000781c */ /* 0x000fda0003f0f008 */
[----:B------:R-:W-:Y:S05]  /*0aa0*/  @P0 EXIT ;  /* 0x000000000000094d */ /* 0x000fea0003800000 */
[----:B------:R-:W-:Y:S01]  /*0ab0*/  IMAD.MOV.U32 R6, RZ, RZ, -0x1 ;  /* 0xffffffffff067424 */ /* 0x000fe200078e00ff */
[----:B------:R-:W-:Y:S01]  /*0ac0*/  ULDC.64 UR4, c[0x0][0x650] ;  /* 0x0001940000047ab9 */ /* 0x000fe20000000a00 */
[----:B------:R-:W-:Y:S01]  /*0ad0*/  IMAD.MOV.U32 R5, RZ, RZ, -0x1 ;  /* 0xffffffffff057424 */ /* 0x000fe200078e00ff */
[----:B------:R-:W-:Y:S01]  /*0ae0*/  ISETP.GE.U32.AND P0, PT, R19, UR4, PT ;  /* 0x0000000413007c0c */ /* 0x000fe2000bf06070 */
[----:B------:R-:W-:Y:S01]  /*0af0*/  UMOV UR22, 0xffffffff ;  /* 0xffffffff00167882 */ /* 0x000fe20000000000 */
[----:B------:R1:W-:Y:S01]  /*0b00*/  STL [R1+0x8c], R6 ;  /* 0x00008c0601007387 */ /* 0x0003e20000100800 */
[----:B------:R-:W-:Y:S02]  /*0b10*/  PRMT R4, RZ, 0x7610, R4 ;  /* 0x00007610ff047816 */ /* 0x000fe40000000004 */
[----:B------:R-:W-:Y:S01]  /*0b20*/  ISETP.GE.U32.AND.EX P0, PT, R23, UR5, PT, P0 ;  /* 0x0000000517007c0c */ /* 0x000fe2000bf06100 */
[----:B------:R1:W-:-:S12]  /*0b30*/  STL [R1+0x88], R5 ;  /* 0x0000880501007387 */ /* 0x0003d80000100800 */
[----:B-1----:R-:W-:Y:S05]  /*0b40*/  @P0 BRA `(.L_x_9) ;  /* 0x0000000400380947 */ /* 0x002fea0003800000 */
[----:B------:R-:W1:Y:S01]  /*0b50*/  LDC.64 R14, c[0x0][0x628] ;  /* 0x00018a00ff0e7b82 */ /* 0x000e620000000a00 */
[----:B------:R-:W-:Y:S02]  /*0b60*/  IMAD.MOV.U32 R4, RZ, RZ, R19 ;  /* 0x000000ffff047224 */ /* 0x000fe400078e0013 */
[----:B------:R-:W-:-:S05]  /*0b70*/  IMAD.MOV.U32 R5, RZ, RZ, R23 ;  /* 0x000000ffff057224 */ /* 0x000fca00078e0017 */
[----:B------:R-:W2:Y:S08]  /*0b80*/  LDC R10, c[0x0][0x630] ;  /* 0x00018c00ff0a7b82 */ /* 0x000eb00000000800 */
[----:B------:R-:W3:Y:S01]  /*0b90*/  LDC.64 R16, c[0x0][0x620] ;  /* 0x00018800ff107b82 */ /* 0x000ee20000000a00 */
[----:B-1----:R-:W-:-:S04]  /*0ba0*/  ISETP.NE.U32.AND P0, PT, R14, RZ, PT ;  /* 0x000000ff0e00720c */ /* 0x002fc80003f05070 */
[----:B------:R-:W-:-:S13]  /*0bb0*/  ISETP.NE.AND.EX P0, PT, R15, RZ, PT, P0 ;  /* 0x000000ff0f00720c */ /* 0x000fda0003f05300 */
[----:B--23--:R-:W-:Y:S05]  /*0bc0*/  @!P0 BRA `(.L_x_10) ;  /* 0x0000000000288947 */ /* 0x00cfea0003800000 */
[----:B------:R-:W1:Y:S02]  /*0bd0*/  LDC R9, c[0x0][0x634] ;  /* 0x00018d00ff097b82 */ /* 0x000e640000000800 */
[----:B-1----:R-:W-:-:S05]  /*0be0*/  IADD3 R9, P0, R19, R9, RZ ;  /* 0x0000000913097210 */ /* 0x002fca0007f1e0ff */
[----:B------:R-:W-:-:S04]  /*0bf0*/  IMAD.X R13, RZ, RZ, R23, P0 ;  /* 0x000000ffff0d7224 */ /* 0x000fc800000e0617 */
[----:B------:R-:W-:-:S04]  /*0c00*/  IMAD.WIDE.U32 R4, R13, R14, RZ ;  /* 0x0000000e0d047225 */ /* 0x000fc800078e00ff */
[----:B------:R-:W-:-:S04]  /*0c10*/  IMAD.WIDE.U32 R6, P0, R9, R15, R4 ;  /* 0x0000000f09067225 */ /* 0x000fc80007800004 */
[----:B------:R-:W-:-:S04]  /*0c20*/  IMAD.WIDE.U32 R4, R9, R14, RZ ;  /* 0x0000000e09047225 */ /* 0x000fc800078e00ff */
[----:B------:R-:W-:Y:S01]  /*0c30*/  IMAD.X R9, RZ, RZ, RZ, P0 ;  /* 0x000000ffff097224 */ /* 0x000fe200000e06ff */
[----:B------:R-:W-:Y:S01]  /*0c40*/  IADD3 RZ, P0, R5, R6, RZ ;  /* 0x0000000605ff7210 */ /* 0x000fe20007f1e0ff */
[----:B------:R-:W-:-:S04]  /*0c50*/  IMAD.MOV.U32 R8, RZ, RZ, R7 ;  /* 0x000000ffff087224 */ /* 0x000fc800078e0007 */
[----:B------:R-:W-:-:S08]  /*0c60*/  IMAD.WIDE.U32.X R4, R13, R15, R8, P0 ;  /* 0x0000000f0d047225 */ /* 0x000fd000000e0408 */
.L_x_10:
[----:B------:R-:W1:Y:S01]  /*0c70*/  LDC.64 R20, c[0x0][0x640] ;  /* 0x00019000ff147b82 */ /* 0x000e620000000a00 */
[-C--:B------:R-:W-:Y:S01]  /*0c80*/  SHF.R.U64 R22, R4, R10.reuse, R5 ;  /* 0x0000000a04167219 */ /* 0x080fe20000001205 */
[----:B------:R-:W-:Y:S01]  /*0c90*/  IMAD.MOV.U32 R4, RZ, RZ, R19 ;  /* 0x000000ffff047224 */ /* 0x000fe200078e0013 */
[----:B------:R-:W-:Y:S01]  /*0ca0*/  SHF.R.U32.HI R3, RZ, R10, R5 ;  /* 0x0000000aff037219 */ /* 0x000fe20000011605 */
[----:B------:R-:W-:Y:S01]  /*0cb0*/  IMAD.MOV.U32 R5, RZ, RZ, R23 ;  /* 0x000000ffff057224 */ /* 0x000fe200078e0017 */
[----:B------:R-:W-:Y:S01]  /*0cc0*/  IADD3 R7, P0, RZ, -R22, RZ ;  /* 0x80000016ff077210 */ /* 0x000fe20007f1e0ff */
[----:B0-----:R-:W-:Y:S02]  /*0cd0*/  IMAD R23, R11, R12, R2 ;  /* 0x0000000c0b177224 */ /* 0x001fe400078e0202 */
[----:B------:R-:W0:Y:S01]  /*0ce0*/  LDC R8, c[0x0][0x618] ;  /* 0x00018600ff087b82 */ /* 0x000e220000000800 */
[----:B------:R-:W-:Y:S02]  /*0cf0*/  IMAD.MOV.U32 R11, RZ, RZ, 0x1 ;  /* 0x00000001ff0b7424 */ /* 0x000fe400078e00ff */
[----:B------:R-:W-:-:S02]  /*0d00*/  IMAD.X R3, RZ, RZ, ~R3, P0 ;  /* 0x000000ffff037224 */ /* 0x000fc400000e0e03 */
[----:B------:R-:W-:-:S03]  /*0d10*/  IMAD.WIDE.U32 R4, R7, R16, R4 ;  /* 0x0000001007047225 */ /* 0x000fc600078e0004 */
[----:B------:R-:W2:Y:S01]  /*0d20*/  LDC R14, c[0x0][0x608] ;  /* 0x00018200ff0e7b82 */ /* 0x000ea20000000800 */
[----:B------:R-:W-:-:S04]  /*0d30*/  IMAD R6, R3, R16, RZ ;  /* 0x0000001003067224 */ /* 0x000fc800078e02ff */
[----:B------:R-:W-:-:S03]  /*0d40*/  IMAD R3, R7, R17, R6 ;  /* 0x0000001107037224 */ /* 0x000fc600078e0206 */
[----:B------:R-:W3:Y:S01]  /*0d50*/  LDC R18, c[0x0][0x658] ;  /* 0x00019600ff127b82 */ /* 0x000ee20000000800 */
[----:B------:R-:W-:Y:S01]  /*0d60*/  IMAD.IADD R3, R5, 0x1, R3 ;  /* 0x0000000105037824 */ /* 0x000fe200078e0203 */
[----:B-1----:R-:W-:Y:S01]  /*0d70*/  ISETP.NE.U32.AND P0, PT, R20, RZ, PT ;  /* 0x000000ff1400720c */ /* 0x002fe20003f05070 */
[----:B------:R-:W-:-:S03]  /*0d80*/  IMAD.MOV.U32 R5, RZ, RZ, -0x1 ;  /* 0xffffffffff057424 */ /* 0x000fc600078e00ff */
[----:B------:R-:W-:Y:S02]  /*0d90*/  ISETP.NE.AND.EX P0, PT, R21, RZ, PT, P0 ;  /* 0x000000ff1500720c */ /* 0x000fe40003f05300 */
[----:B------:R-:W1:Y:S01]  /*0da0*/  LDC R13, c[0x0][0x600] ;  /* 0x00018000ff0d7b82 */ /* 0x000e620000000800 */
[-CC-:B0-----:R-:W-:Y:S02]  /*0db0*/  SHF.R.U64 R10, R4, R8.reuse, R3.reuse ;  /* 0x00000008040a7219 */ /* 0x181fe40000001203 */
[----:B------:R-:W-:-:S05]  /*0dc0*/  SHF.R.U32.HI R3, RZ, R8, R3 ;  /* 0x00000008ff037219 */ /* 0x000fca0000011603 */
[----:B------:R-:W0:Y:S01]  /*0dd0*/  LDC R15, c[0x0][0x648] ;  /* 0x00019200ff0f7b82 */ /* 0x000e220000000800 */
[-CC-:B--2---:R-:W-:Y:S02]  /*0de0*/  SHF.R.U64 R19, R10, R14.reuse, R3.reuse ;  /* 0x0000000e0a137219 */ /* 0x184fe40000001203 */
[----:B------:R-:W-:-:S05]  /*0df0*/  SHF.R.U32.HI R3, RZ, R14, R3 ;  /* 0x0000000eff037219 */ /* 0x000fca0000011603 */
[----:B------:R-:W2:Y:S01]  /*0e00*/  LDC R17, c[0x0][0x638] ;  /* 0x00018e00ff117b82 */ /* 0x000ea20000000800 */
[-C--:B---3--:R-:W-:Y:S02]  /*0e10*/  SHF.L.U32 R2, R5, R18.reuse, RZ ;  /* 0x0000001205027219 */ /* 0x088fe400000006ff */
[--C-:B------:R-:W-:Y:S02]  /*0e20*/  SHF.R.U64 R12, R19, R18, R3.reuse ;  /* 0x00000012130c7219 */ /* 0x100fe40000001203 */
[----:B------:R-:W-:Y:S02]  /*0e30*/  LOP3.LUT R8, RZ, R2, RZ, 0x33, !PT ;  /* 0x00000002ff087212 */ /* 0x000fe400078e33ff */
[----:B------:R-:W-:Y:S01]  /*0e40*/  SHF.R.U32.HI R3, RZ, R18, R3 ;  /* 0x00000012ff037219 */ /* 0x000fe20000011603 */
[----:B------:R-:W3:Y:S01]  /*0e50*/  LDC R16, c[0x0][0x610] ;  /* 0x00018400ff107b82 */ /* 0x000ee20000000800 */
[----:B------:R-:W-:Y:S01]  /*0e60*/  IMAD.MOV.U32 R2, RZ, RZ, R12 ;  /* 0x000000ffff027224 */ /* 0x000fe200078e000c */
[----:B------:R-:W-:Y:S06]  /*0e70*/  @!P0 BRA `(.L_x_11) ;  /* 0x0000000000288947 */ /* 0x000fec0003800000 */
[----:B------:R-:W4:Y:S02]  /*0e80*/  LDC R7, c[0x0][0x64c] ;  /* 0x00019300ff077b82 */ /* 0x000f240000000800 */
[----:B----4-:R-:W-:-:S05]  /*0e90*/  IADD3 R7, P0, R12, R7, RZ ;  /* 0x000000070c077210 */ /* 0x010fca0007f1e0ff */
        /* <DEDUP_REMOVED lines=8> */
.L_x_11:
[----:B0-----:R-:W-:Y:S01]  /*0f20*/  SHF.R.U64 R4, R2, R15, R3 ;  /* 0x0000000f02047219 */ /* 0x001fe20000001203 */
[----:B-1----:R-:W-:Y:S01]  /*0f30*/  VIADD R5, R13, 0xffffffff ;  /* 0xffffffff0d057836 */ /* 0x002fe20000000000 */
[----:B------:R-:W-:Y:S02]  /*0f40*/  SHF.L.U32 R2, R11, R18, RZ ;  /* 0x000000120b027219 */ /* 0x000fe400000006ff */
[----:B------:R-:W-:Y:S01]  /*0f50*/  LOP3.LUT R3, R19, R8, RZ, 0xc0, !PT ;  /* 0x0000000813037212 */ /* 0x000fe200078ec0ff */
[----:B------:R-:W-:Y:S01]  /*0f60*/  IMAD.MOV R6, RZ, RZ, -R4 ;  /* 0x000000ffff067224 */ /* 0x000fe200078e0a04 */
[----:B------:R-:W-:Y:S02]  /*0f70*/  SEL R0, R0, R23, !P4 ;  /* 0x0000001700007207 */ /* 0x000fe40006000000 */
[----:B------:R-:W-:Y:S01]  /*0f80*/  LOP3.LUT R5, R10, R5, RZ, 0xc0, !PT ;  /* 0x000000050a057212 */ /* 0x000fe200078ec0ff */
[----:B------:R-:W-:Y:S01]  /*0f90*/  IMAD R3, R2, R4, R3 ;  /* 0x0000000402037224 */ /* 0x000fe200078e0203 */
[----:B------:R-:W-:Y:S01]  /*0fa0*/  R2UR UR22, R22 ;  /* 0x00000000161672ca */ /* 0x000fe200000e0000 */
[----:B--2---:R-:W-:-:S02]  /*0fb0*/  IMAD R2, R6, R17, R12 ;  /* 0x0000001106027224 */ /* 0x004fc400078e020c */
[----:B---3--:R-:W-:Y:S02]  /*0fc0*/  IMAD R0, R3, R16, R0 ;  /* 0x0000001003007224 */ /* 0x008fe400078e0200 */
[----:B------:R-:W-:Y:S02]  /*0fd0*/  IMAD R3, R2, R13, R5 ;  /* 0x0000000d02037224 */ /* 0x000fe400078e0205 */
[----:B------:R-:W-:-:S03]  /*0fe0*/  IMAD.MOV.U32 R4, RZ, RZ, 0x1 ;  /* 0x00000001ff047424 */ /* 0x000fc600078e00ff */
[----:B------:R-:W-:Y:S02]  /*0ff0*/  SEL R2, R3, R0, !P4 ;  /* 0x0000000003027207 */ /* 0x000fe40006000000 */
[----:B------:R-:W-:-:S03]  /*1000*/  SEL R0, R0, R3, !P4 ;  /* 0x0000000300007207 */ /* 0x000fc60006000000 */
[----:B------:R1:W-:Y:S04]  /*1010*/  STL [R1+0x88], R2 ;  /* 0x0000880201007387 */ /* 0x0003e80000100800 */
[----:B------:R1:W-:Y:S02]  /*1020*/  STL [R1+0x8c], R0 ;  /* 0x00008c0001007387 */ /* 0x0003e40000100800 */
.L_x_9:
[----:B------:R-:W-:-:S08]  /*1030*/  NOP ;  /* 0x0000000000007918 */ /* 0x000fd00000000000 */
[----:B------:R-:W2:Y:S02]  /*1040*/  USETMAXREG.TRY_ALLOC.CTAPOOL UP0, 0xe8 ;  /* 0x000000e8000079c8 */ /* 0x000ea40008000600 */
[----:B--2---:R-:W-:-:S13]  /*1050*/  PLOP3.LUT P0, PT, PT, PT, UP0, 0x80, 0x0 ;  /* 0x000000000000781c */ /* 0x004fda0003f0f008 */
[----:B------:R-:W-:Y:S05]  /*1060*/  @!P0 BRA `(.L_x_9) ;  /* 0xfffffffc00f08947 */ /* 0x000fea000383ffff */
[----:B------:R-:W-:Y:S01]  /*1070*/  ULDC.64 UR4, c[0x0][0x598] ;  /* 0x0001660000047ab9 */ /* 0x000fe20000000a00 */
[----:B------:R-:W-:Y:S01]  /*1080*/  ULDC.64 UR14, c[0x0][0x208] ;  /* 0x00008200000e7ab9 */ /* 0x000fe20000000a00 */
[----:B------:R-:W-:-:S04]  /*1090*/  ISETP.NE.U32.AND P0, PT, RZ, UR4, PT ;  /* 0x00000004ff007c0c */ /* 0x000fc8000bf05070 */
[----:B------:R-:W-:-:S13]  /*10a0*/  ISETP.NE.AND.EX P0, PT, RZ, UR5, PT, P0 ;  /* 0x00000005ff007c0c */ /* 0x000fda000bf05300 */
[----:B------:R-:W-:Y:S05]  /*10b0*/  @!P0 BRA `(.L_x_12) ;  /* 0x0000000000208947 */ /* 0x000fea0003800000 */
[----:B-1----:R-:W1:Y:S02]  /*10c0*/  LDC.64 R2, c[0x0][0x598] ;  /* 0x00016600ff027b82 */ /* 0x002e640000000a00 */
[----:B-1----:R-:W2:Y:S02]  /*10d0*/  LDG.E.64 R2, desc[UR14][R2.64] ;  /* 0x0000000e02027981 */ /* 0x002ea4000c1e1b00 */
[----:B--2---:R-:W-:-:S04]  /*10e0*/  ISETP.NE.U32.AND P0, PT, R2, RZ, PT ;  /* 0x000000ff0200720c */ /* 0x004fc80003f05070 */
[----:B------:R-:W-:-:S13]  /*10f0*/  ISETP.NE.AND.EX P0, PT, R3, RZ, PT, P0 ;  /* 0x000000ff0300720c */ /* 0x000fda0003f05300 */
[----:B------:R-:W-:Y:S05]  /*1100*/  @!P0 BRA `(.L_x_12) ;  /* 0x00000000000c8947 */ /* 0x000fea0003800000 */
[----:B------:R-:W2:Y:S02]  /*1110*/  LD.E R2, desc[UR14][R2.64] ;  /* 0x0000000e02027980 */ /* 0x000ea4000c101900 */
[----:B--2---:R-:W-:Y:S01]  /*1120*/  R2UR UR20, R2 ;  /* 0x00000000021472ca */ /* 0x004fe200000e0000 */
[----:B------:R-:W-:-:S14]  /*1130*/  BRA `(.L_x_13) ;  /* 0x0000000000247947 */ /* 0x000fdc0003800000 */
.L_x_12:
[----:B------:R-:W-:Y:S02]  /*1140*/  ULDC.64 UR4, c[0x0][0x588] ;  /* 0x0001620000047ab9 */ /* 0x000fe40000000a00 */
[----:B------:R-:W-:-:S04]  /*1150*/  ISETP.NE.U32.AND P0, PT, RZ, UR4, PT ;  /* 0x00000004ff007c0c */ /* 0x000fc8000bf05070 */
[----:B------:R-:W-:-:S13]  /*1160*/  ISETP.NE.AND.EX P0, PT, RZ, UR5, PT, P0 ;  /* 0x00000005ff007c0c */ /* 0x000fda000bf05300 */
[----:B------:R-:W-:Y:S05]  /*1170*/  @!P0 BRA `(.L_x_14) ;  /* 0x0000000000108947 */ /* 0x000fea0003800000 */
[----:B-1----:R-:W1:Y:S02]  /*1180*/  LDC.64 R2, c[0x0][0x588] ;  /* 0x00016200ff027b82 */ /* 0x002e640000000a00 */
[----:B-1----:R-:W2:Y:S02]  /*1190*/  LDG.E R2, desc[UR14][R2.64] ;  /* 0x0000000e02027981 */ /* 0x002ea4000c1e1900 */
[----:B--2---:R-:W-:Y:S01]  /*11a0*/  R2UR UR20, R2 ;  /* 0x00000000021472ca */ /* 0x004fe200000e0000 */
[----:B------:R-:W-:-:S14]  /*11b0*/  BRA `(.L_x_13) ;  /* 0x0000000000047947 */ /* 0x000fdc0003800000 */
.L_x_14:
[----:B------:R-:W-:-:S05]  /*11c0*/  ULDC UR20, c[0x0][0x580] ;  /* 0x0001600000147ab9 */ /* 0x000fca0000000800 */
.L_x_13:
[----:B------:R-:W-:Y:S02]  /*11d0*/  ULDC.64 UR4, c[0x0][0x5a0] ;  /* 0x0001680000047ab9 */ /* 0x000fe40000000a00 */
        /* <DEDUP_REMOVED lines=11> */
.L_x_15:
        /* <DEDUP_REMOVED lines=8> */
.L_x_17:
[----:B------:R-:W-:-:S05]  /*1310*/  ULDC UR21, c[0x0][0x584] ;  /* 0x0001610000157ab9 */ /* 0x000fca0000000800 */
.L_x_16:
[----:B------:R-:W-:-:S13]  /*1320*/  LOP3.LUT P0, RZ, R4, 0xff, RZ, 0xc0, !PT ;  /* 0x000000ff04ff7812 */ /* 0x000fda000780c0ff */
[----:B------:R-:W-:Y:S05]  /*1330*/  @!P0 EXIT ;  /* 0x000000000000894d */ /* 0x000fea0003800000 */
[----:B------:R-:W-:Y:S01]  /*1340*/  ULDC UR4, c[0x0][0x28c] ;  /* 0x0000a30000047ab9 */ /* 0x000fe20000000800 */
[----:B------:R-:W-:Y:S02]  /*1350*/  ULOP3.LUT UR23, UR13, 0x1, URZ, 0xfc, !UPT ;  /* 0x000000010d177892 */ /* 0x000fe4000f8efc3f */
[----:B------:R-:W-:-:S04]  /*1360*/  UIADD3 UR4, UR4, 0x3f, URZ ;  /* 0x0000003f04047890 */ /* 0x000fc8000fffe03f */
[----:B------:R-:W-:-:S04]  /*1370*/  USHF.R.S32.HI UR5, URZ, 0x1f, UR4 ;  /* 0x0000001f3f057899 */ /* 0x000fc80008011404 */
[----:B------:R-:W-:-:S03]  /*1380*/  ULEA.HI UR5, UR5, UR4, URZ, 0x6 ;  /* 0x0000000405057291 */ /* 0x000fc6000f8f303f */
[----:B------:R-:W-:Y:S01]  /*1390*/  UMOV UR4, URZ ;  /* 0x0000003f00047c82 */ /* 0x000fe20008000000 */
[----:B------:R-:W-:-:S03]  /*13a0*/  USHF.R.S32.HI UR9, URZ, 0x6, UR5 ;  /* 0x000000063f097899 */ /* 0x000fc60008011405 */
[----:B------:R-:W-:-:S09]  /*13b0*/  UMOV UR5, URZ ;  /* 0x0000003f00057c82 */ /* 0x000fd20008000000 */
.L_x_300:
[----:B-1----:R-:W1:Y:S01]  /*13c0*/  S2R R0, SR_TID.X ;  /* 0x0000000000007919 */ /* 0x002e620000002100 */
[----:B--2---:R-:W2:Y:S01]  /*13d0*/  S2UR UR17, SR_CgaCtaId ;  /* 0x00000000001179c3 */ /* 0x004ea20000008800 */
[----:B------:R-:W-:Y:S01]  /*13e0*/  UMOV UR16, 0x400 ;  /* 0x0000040000107882 */ /* 0x000fe20000000000 */
[----:B------:R-:W-:Y:S01]  /*13f0*/  UMOV UR6, URZ ;  /* 0x0000003f00067c82 */ /* 0x000fe20008000000 */
[----:B------:R-:W-:Y:S01]  /*1400*/  STL [R1+0x74], RZ ;  /* 0x000074ff01007387 */ /* 0x000fe20000100800 */
[----:B------:R-:W-:Y:S01]  /*1410*/  UMOV UR7, URZ ;  /* 0x0000003f00077c82 */ /* 0x000fe20008000000 */
[----:B------:R-:W-:Y:S01]  /*1420*/  UMOV UR8, URZ ;  /* 0x0000003f00087c82 */ /* 0x000fe20008000000 */
[----:B------:R-:W-:Y:S01]  /*1430*/  CS2R R4, SRZ ;  /* 0x0000000000047805 */ /* 0x000fe2000001ff00 */
[----:B------:R-:W-:Y:S01]  /*1440*/  STL [R1+0x70], RZ ;  /* 0x000070ff01007387 */ /* 0x000fe20000100800 */
[----:B---3--:R-:W3:Y:S01]  /*1450*/  LDC R2, c[0x0][0x28c] ;  /* 0x0000a300ff027b82 */ /* 0x008ee20000000800 */
[----:B------:R-:W-:-:S02]  /*1460*/  CS2R R6, SRZ ;  /* 0x0000000000067805 */ /* 0x000fc4000001ff00 */
[----:B------:R-:W-:Y:S01]  /*1470*/  CS2R R8, SRZ ;  /* 0x0000000000087805 */ /* 0x000fe2000001ff00 */
[----:B------:R-:W-:Y:S01]  /*1480*/  STL [R1+0x6c], RZ ;  /* 0x00006cff01007387 */ /* 0x000fe20000100800 */
[----:B------:R-:W-:Y:S02]  /*1490*/  CS2R R10, SRZ ;  /* 0x00000000000a7805 */ /* 0x000fe4000001ff00 */
[----:B------:R-:W-:Y:S02]  /*14a0*/  CS2R R12, SRZ ;  /* 0x00000000000c7805 */ /* 0x000fe4000001ff00 */
[----:B------:R-:W-:Y:S01]  /*14b0*/  CS2R R14, SRZ ;  /* 0x00000000000e7805 */ /* 0x000fe2000001ff00 */
[----:B------:R-:W-:Y:S01]  /*14c0*/  STL [R1+0x68], RZ ;  /* 0x000068ff01007387 */ /* 0x000fe20000100800 */
[----:B------:R-:W-:Y:S02]  /*14d0*/  CS2R R16, SRZ ;  /* 0x0000000000107805 */ /* 0x000fe4000001ff00 */
[----:B0-----:R-:W-:-:S02]  /*14e0*/  CS2R R18, SRZ ;  /* 0x0000000000127805 */ /* 0x001fc4000001ff00 */
[----:B------:R-:W-:Y:S01]  /*14f0*/  CS2R R20, SRZ ;  /* 0x0000000000147805 */ /* 0x000fe2000001ff00 */
[----:B------:R-:W-:Y:S01]  /*1500*/  STL [R1+0x64], RZ ;  /* 0x000064ff01007387 */ /* 0x000fe20000100800 */
[----:B------:R-:W-:Y:S02]  /*1510*/  CS2R R22, SRZ ;  /* 0x0000000000167805 */ /* 0x000fe4000001ff00 */
[----:B------:R-:W-:Y:S02]  /*1520*/  CS2R R152, SRZ ;  /* 0x0000000000987805 */ /* 0x000fe4000001ff00 */
[----:B------:R-:W-:Y:S01]  /*1530*/  CS2R R154, SRZ ;  /* 0x00000000009a7805 */ /* 0x000fe2000001ff00 */
[----:B------:R-:W-:Y:S01]  /*1540*/  STL [R1+0x60], RZ ;  /* 0x000060ff01007387 */ /* 0x000fe20000100800 */
[----:B------:R-:W-:Y:S02]  /*1550*/  CS2R R156, SRZ ;  /* 0x00000000009c7805 */ /* 0x000fe4000001ff00 */
[----:B------:R-:W-:-:S02]  /*1560*/  CS2R R158, SRZ ;  /* 0x00000000009e7805 */ /* 0x000fc4000001ff00 */
[----:B------:R-:W-:Y:S01]  /*1570*/  CS2R R160, SRZ ;  /* 0x0000000000a07805 */ /* 0x000fe2000001ff00 */
[----:B------:R-:W-:Y:S01]  /*1580*/  STL [R1+0x5c], RZ ;  /* 0x00005cff01007387 */ /* 0x000fe20000100800 */
[----:B------:R-:W-:Y:S02]  /*1590*/  CS2R R162, SRZ ;  /* 0x0000000000a27805 */ /* 0x000fe4000001ff00 */
[----:B------:R-:W-:Y:S02]  /*15a0*/  CS2R R164, SRZ ;  /* 0x0000000000a47805 */ /* 0x000fe4000001ff00 */
[----:B------:R-:W-:Y:S02]  /*15b0*/  CS2R R166, SRZ ;  /* 0x0000000000a67805 */ /* 0x000fe4000001ff00 */
[----:B-1----:R-:W-:Y:S01]  /*15c0*/  LOP3.LUT R0, R0, 0x80, RZ, 0xc0, !PT ;  /* 0x0000008000007812 */ /* 0x002fe200078ec0ff */
[----:B------:R-:W-:Y:S01]  /*15d0*/  STL [R1+0x58], RZ ;  /* 0x000058ff01007387 */ /* 0x000fe20000100800 */
[----:B---3--:R-:W-:-:S02]  /*15e0*/  ISETP.GE.AND P0, PT, R2, 0x1, PT ;  /* 0x000000010200780c */ /* 0x008fc40003f06270 */
[----:B------:R-:W-:Y:S02]  /*15f0*/  CS2R R2, SRZ ;  /* 0x0000000000027805 */ /* 0x000fe4000001ff00 */
[----:B------:R-:W-:Y:S01]  /*1600*/  SHF.R.U32.HI R0, RZ, 0x7, R0 ;  /* 0x00000007ff007819 */ /* 0x000fe20000011600 */
[----:B------:R-:W-:Y:S01]  /*1610*/  STL [R1+0x54], RZ ;  /* 0x000054ff01007387 */ /* 0x000fe20000100800 */
[----:B------:R-:W-:Y:S02]  /*1620*/  CS2R R168, SRZ ;  /* 0x0000000000a87805 */ /* 0x000fe4000001ff00 */
[----:B------:R-:W-:Y:S02]  /*1630*/  CS2R R170, SRZ ;  /* 0x0000000000aa7805 */ /* 0x000fe4000001ff00 */
[----:B------:R-:W-:Y:S01]  /*1640*/  CS2R R172, SRZ ;  /* 0x0000000000ac7805 */ /* 0x000fe2000001ff00 */
[----:B------:R-:W-:Y:S01]  /*1650*/  STL [R1+0x50], RZ ;  /* 0x000050ff01007387 */ /* 0x000fe20000100800 */
[----:B------:R-:W-:-:S02]  /*1660*/  CS2R R174, SRZ ;  /* 0x0000000000ae7805 */ /* 0x000fc4000001ff00 */
[----:B------:R-:W-:Y:S02]  /*1670*/  CS2R R176, SRZ ;  /* 0x0000000000b07805 */ /* 0x000fe4000001ff00 */
[----:B------:R-:W-:Y:S01]  /*1680*/  CS2R R178, SRZ ;  /* 0x0000000000b27805 */ /* 0x000fe2000001ff00 */
[----:B------:R-:W0:Y:S01]  /*1690*/  SHFL.IDX PT, R0, R0, RZ, 0x1f ;  /* 0x00001fff00007589 */ /* 0x000e2200000e0000 */
[----:B------:R-:W-:Y:S02]  /*16a0*/  CS2R R180, SRZ ;  /* 0x0000000000b47805 */ /* 0x000fe4000001ff00 */
[----:B------:R-:W-:Y:S02]  /*16b0*/  CS2R R182, SRZ ;  /* 0x0000000000b67805 */ /* 0x000fe4000001ff00 */
[----:B------:R-:W-:Y:S01]  /*16c0*/  CS2R R184, SRZ ;  /* 0x0000000000b87805 */ /* 0x000fe2000001ff00 */
[----:B------:R1:W-:Y:S01]  /*16d0*/  STL [R1+0x4c], RZ ;  /* 0x00004cff01007387 */ /* 0x0003e20000100800 */
[----:B------:R-:W-:-:S02]  /*16e0*/  CS2R R186, SRZ ;  /* 0x0000000000ba7805 */ /* 0x000fc4000001ff00 */
[----:B------:R-:W-:Y:S02]  /*16f0*/  CS2R R188, SRZ ;  /* 0x0000000000bc7805 */ /* 0x000fe4000001ff00 */
[----:B------:R-:W-:Y:S01]  /*1700*/  CS2R R190, SRZ ;  /* 0x0000000000be7805 */ /* 0x000fe2000001ff00 */
[----:B------:R1:W-:Y:S01]  /*1710*/  STL [R1+0x48], RZ ;  /* 0x000048ff01007387 */ /* 0x0003e20000100800 */
        /* <DEDUP_REMOVED lines=14> */
[----:B------:R-:W-:Y:S02]  /*1800*/  CS2R R214, SRZ ;  /* 0x0000000000d67805 */ /* 0x000fe4000001ff00 */
[----:B0-----:R-:W-:Y:S01]  /*1810*/  R2UR UR11, R0 ;  /* 0x00000000000b72ca */ /* 0x001fe200000e0000 */
[----:B------:R1:W-:Y:S01]  /*1820*/  STL [R1+0x38], RZ ;  /* 0x000038ff01007387 */ /* 0x0003e20000100800 */
[----:B------:R-:W-:Y:S01]  /*1830*/  IMAD.MOV.U32 R0, RZ, RZ, RZ ;  /* 0x000000ffff007224 */ /* 0x000fe200078e00ff */
[----:B------:R-:W-:Y:S02]  /*1840*/  CS2R R216, SRZ ;  /* 0x0000000000d87805 */ /* 0x000fe4000001ff00 */
[----:B------:R-:W-:Y:S01]  /*1850*/  CS2R R218, SRZ ;  /* 0x0000000000da7805 */ /* 0x000fe2000001ff00 */
[----:B------:R1:W-:Y:S01]  /*1860*/  STL [R1+0x34], RZ ;  /* 0x000034ff01007387 */ /* 0x0003e20000100800 */
[----:B------:R-:W-:-:S02]  /*1870*/  CS2R R220, SRZ ;  /* 0x0000000000dc7805 */ /* 0x000fc4000001ff00 */
[----:B------:R-:W-:Y:S02]  /*1880*/  CS2R R222, SRZ ;  /* 0x0000000000de7805 */ /* 0x000fe4000001ff00 */
[----:B------:R-:W-:Y:S01]  /*1890*/  CS2R R224, SRZ ;  /* 0x0000000000e07805 */ /* 0x000fe2000001ff00 */
[----:B------:R1:W-:Y:S01]  /*18a0*/  STL [R1+0x30], RZ ;  /* 0x000030ff01007387 */ /* 0x0003e20000100800 */
[----:B------:R-:W-:Y:S01]  /*18b0*/  IMAD.MOV.U32 R226, RZ, RZ, RZ ;  /* 0x000000ffffe27224 */ /* 0x000fe200078e00ff */
[----:B------:R-:W-:Y:S01]  /*18c0*/  CS2R R88, SRZ ;  /* 0x0000000000587805 */ /* 0x000fe2000001ff00 */
[----:B------:R-:W-:Y:S01]  /*18d0*/  IMAD.U32 R227, RZ, RZ, UR4 ;  /* 0x00000004ffe37e24 */ /* 0x000fe2000f8e00ff */
[----:B------:R1:W-:Y:S01]  /*18e0*/  STL [R1+0x2c], RZ ;  /* 0x00002cff01007387 */ /* 0x0003e20000100800 */
[----:B------:R-:W-:Y:S01]  /*18f0*/  ULEA.HI UR10, UR11, UR11, URZ, 0x1 ;  /* 0x0000000b0b0a7291 */ /* 0x000fe2000f8f083f */
[----:B------:R-:W-:Y:S02]  /*1900*/  CS2R R90, SRZ ;  /* 0x00000000005a7805 */ /* 0x000fe4000001ff00 */
[----:B------:R-:W-:Y:S01]  /*1910*/  CS2R R92, SRZ ;  /* 0x00000000005c7805 */ /* 0x000fe2000001ff00 */
[----:B------:R1:W-:Y:S01]  /*1920*/  STL [R1+0x28], RZ ;  /* 0x000028ff01007387 */ /* 0x0003e20000100800 */
[----:B------:R-:W-:Y:S01]  /*1930*/  ULOP3.LUT UR12, UR10, 0xffffe, URZ, 0xc0, !UPT ;  /* 0x000ffffe0a0c7892 */ /* 0x000fe2000f8ec03f */
[----:B------:R-:W-:Y:S01]  /*1940*/  CS2R R94, SRZ ;  /* 0x00000000005e7805 */ /* 0x000fe2000001ff00 */
[----:B--2---:R-:W-:Y:S01]  /*1950*/  ULEA UR10, UR17, UR16, 0x18 ;  /* 0x00000010110a7291 */ /* 0x004fe2000f8ec03f */
[----:B------:R1:W-:Y:S01]  /*1960*/  STL [R1+0x24], RZ ;  /* 0x000024ff01007387 */ /* 0x0003e20000100800 */
[----:B------:R-:W-:Y:S01]  /*1970*/  UIADD3 UR12, UR11, -UR12, URZ ;  /* 0x8000000c0b0c7290 */ /* 0x000fe2000fffe03f */
[----:B------:R-:W-:-:S02]  /*1980*/  CS2R R96, SRZ ;  /* 0x0000000000607805 */ /* 0x000fc4000001ff00 */
[----:B------:R-:W-:Y:S01]  /*1990*/  CS2R R98, SRZ ;  /* 0x0000000000627805 */ /* 0x000fe2000001ff00 */
[----:B------:R1:W-:Y:S01]  /*19a0*/  STL [R1+0x20], RZ ;  /* 0x000020ff01007387 */ /* 0x0003e20000100800 */
[----:B------:R-:W-:Y:S01]  /*19b0*/  ULEA UR12, UR12, UR10, 0xc ;  /* 0x0000000a0c0c7291 */ /* 0x000fe2000f8e603f */
[----:B------:R-:W-:Y:S02]  /*19c0*/  CS2R R100, SRZ ;  /* 0x0000000000647805 */ /* 0x000fe4000001ff00 */
[----:B------:R-:W-:Y:S01]  /*19d0*/  CS2R R102, SRZ ;  /* 0x0000000000667805 */ /* 0x000fe2000001ff00 */
[----:B------:R1:W-:Y:S01]  /*19e0*/  STL [R1+0x1c], RZ ;  /* 0x00001cff01007387 */ /* 0x0003e20000100800 */
[----:B------:R-:W-:Y:S01]  /*19f0*/  UIADD3 UR12, UR12, 0x180, URZ ;  /* 0x000001800c0c7890 */ /* 0x000fe2000fffe03f */
[----:B------:R-:W-:Y:S02]  /*1a00*/  CS2R R104, SRZ ;  /* 0x0000000000687805 */ /* 0x000fe4000001ff00 */
[----:B------:R-:W-:Y:S01]  /*1a10*/  CS2R R106, SRZ ;  /* 0x00000000006a7805 */ /* 0x000fe2000001ff00 */
[----:B------:R1:W-:Y:S01]  /*1a20*/  STL [R1+0x18], RZ ;  /* 0x000018ff01007387 */ /* 0x0003e20000100800 */
[----:B------:R-:W-:Y:S01]  /*1a30*/  USHF.R.U32.HI UR11, URZ, 0x4, UR12 ;  /* 0x000000043f0b7899 */ /* 0x000fe2000801160c */
[----:B------:R-:W-:-:S02]  /*1a40*/  CS2R R108, SRZ ;  /* 0x00000000006c7805 */ /* 0x000fc4000001ff00 */
[----:B------:R-:W-:Y:S01]  /*1a50*/  CS2R R110, SRZ ;  /* 0x00000000006e7805 */ /* 0x000fe2000001ff00 */
[----:B------:R1:W-:Y:S01]  /*1a60*/  STL [R1+0x14], RZ ;  /* 0x000014ff01007387 */ /* 0x0003e20000100800 */
[----:B------:R-:W-:Y:S01]  /*1a70*/  ULOP3.LUT UR11, UR11, 0x3fff, URZ, 0xc0, !UPT ;  /* 0x00003fff0b0b7892 */ /* 0x000fe2000f8ec03f */
[----:B------:R-:W-:Y:S01]  /*1a80*/  CS2R R112, SRZ ;  /* 0x0000000000707805 */ /* 0x000fe2000001ff00 */
[----:B------:R-:W-:Y:S01]  /*1a90*/  UMOV UR12, UR5 ;  /* 0x00000005000c7c82 */ /* 0x000fe20008000000 */
        /* <DEDUP_REMOVED lines=16> */
[----:B------:R1:W-:Y:S01]  /*1ba0*/  STL [R1], RZ ;  /* 0x000000ff01007387 */ /* 0x0003e20000100800 */
[----:B------:R-:W-:Y:S02]  /*1bb0*/  CS2R R138, SRZ ;  /* 0x00000000008a7805 */ /* 0x000fe4000001ff00 */
[----:B------:R-:W-:Y:S02]  /*1bc0*/  CS2R R140, SRZ ;  /* 0x00000000008c7805 */ /* 0x000fe4000001ff00 */
[----:B------:R-:W-:Y:S02]  /*1bd0*/  CS2R R142, SRZ ;  /* 0x00000000008e7805 */ /* 0x000fe4000001ff00 */
[----:B------:R-:W-:-:S02]  /*1be0*/  CS2R R144, SRZ ;  /* 0x0000000000907805 */ /* 0x000fc4000001ff00 */
[----:B------:R-:W-:Y:S02]  /*1bf0*/  CS2R R146, SRZ ;  /* 0x0000000000927805 */ /* 0x000fe4000001ff00 */
[----:B------:R-:W-:Y:S02]  /*1c00*/  CS2R R148, SRZ ;  /* 0x0000000000947805 */ /* 0x000fe4000001ff00 */
[----:B------:R-:W-:Y:S02]  /*1c10*/  CS2R R150, SRZ ;  /* 0x0000000000967805 */ /* 0x000fe4000001ff00 */
[----:B------:R-:W-:Y:S02]  /*1c20*/  CS2R R24, SRZ ;  /* 0x0000000000187805 */ /* 0x000fe4000001ff00 */
[----:B----4-:R-:W-:Y:S02]  /*1c30*/  CS2R R26, SRZ ;  /* 0x00000000001a7805 */ /* 0x010fe4000001ff00 */
[----:B------:R-:W-:-:S02]  /*1c40*/  CS2R R28, SRZ ;  /* 0x00000000001c7805 */ /* 0x000fc4000001ff00 */
[----:B------:R-:W-:Y:S02]  /*1c50*/  CS2R R30, SRZ ;  /* 0x00000000001e7805 */ /* 0x000fe4000001ff00 */
[----:B------:R-:W-:Y:S02]  /*1c60*/  CS2R R32, SRZ ;  /* 0x0000000000207805 */ /* 0x000fe4000001ff00 */
        /* <DEDUP_REMOVED lines=26> */
[----:B------:R-:W-:Y:S01]  /*1e10*/  CS2R R86, SRZ ;  /* 0x0000000000567805 */ /* 0x000fe2000001ff00 */
[----:B-1----:R-:W-:Y:S06]  /*1e20*/  @!P0 BRA `(.L_x_18) ;  /* 0x0000001000888947 */ /* 0x002fec0003800000 */
[----:B------:R-:W-:-:S06]  /*1e30*/  UISETP.NE.AND UP0, UPT, UR23, 0x3, UPT ;  /* 0x000000031700788c */ /* 0x000fcc000bf05270 */
[----:B------:R-:W-:-:S13]  /*1e40*/  PLOP3.LUT P1, PT, PT, PT, UP0, 0x80, 0x0 ;  /* 0x000000000000781c */ /* 0x000fda0003f2f008 */
[----:B------:R-:W-:Y:S05]  /*1e50*/  @!P1 BRA `(.L_x_19) ;  /* 0x0000000000049947 */ /* 0x000fea0003800000 */
[----:B------:R-:W-:Y:S01]  /*1e60*/  BPT.TRAP 0x1 ;  /* 0x000000040000795c */ /* 0x000fe20000300000 */
.L_x_19:
[----:B------:R-:W-:Y:S01]  /*1e70*/  ULEA UR6, UR5, UR10, 0x3 ;  /* 0x0000000a05067291 */ /* 0x000fe2000f8e183f */
[----:B------:R-:W-:-:S05]  /*1e80*/  IMAD.U32 R0, RZ, RZ, UR4 ;  /* 0x00000004ff007e24 */ /* 0x000fca000f8e00ff */
[----:B------:R-:W-:-:S04]  /*1e90*/  SHF.L.U32 R0, R0, 0x1f, RZ ;  /* 0x0000001f00007819 */ /* 0x000fc800000006ff */
[----:B------:R0:W1:Y:S01]  /*1ea0*/  SYNCS.PHASECHK.TRANS64.TRYWAIT P0, [UR6], R0 ;  /* 0x00000000ff0075a7 */ /* 0x0000620008000146 */
[----:B------:R-:W-:Y:S05]  /*1eb0*/  @!P1 BRA `(.L_x_20) ;  /* 0x0000000000049947 */ /* 0x000fea0003800000 */
[----:B------:R-:W-:Y:S01]  /*1ec0*/  BPT.TRAP 0x1 ;  /* 0x000000040000795c */ /* 0x000fe20000300000 */
.L_x_20:
[----:B-1----:R-:W-:Y:S05]  /*1ed0*/  @P0 BRA `(.L_x_21) ;  /* 0x0000000000080947 */ /* 0x002fea0003800000 */
[----:B------:R-:W1:Y:S02]  /*1ee0*/  SYNCS.PHASECHK.TRANS64.TRYWAIT P0, [UR6], R0 ;  /* 0x00000000ff0075a7 */ /* 0x000e640008000146 */
[----:B-1----:R-:W-:Y:S05]  /*1ef0*/  @!P0 BRA `(.L_x_22) ;  /* 0x000000e800ac8947 */ /* 0x002fea0003800000 */
.L_x_21:
[----:B------:R-:W-:Y:S01]  /*1f00*/  UIADD3 UR6, UR10, 0x24180, URZ ;  /* 0x000241800a067890 */ /* 0x000fe2000fffe03f */
[----:B------:R-:W-:Y:S01]  /*1f10*/  WARPGROUP.ARRIVE ;  /* 0x00000000000079c5 */ /* 0x000fe20000000000 */
[----:B------:R-:W-:Y:S01]  /*1f20*/  ULOP3.LUT UR7, UR11, 0x10000, URZ, 0xfc, !UPT ;  /* 0x000100000b077892 */ /* 0x000fe2000f8efc3f */
[----:B------:R2:W-:Y:S01]  /*1f30*/  STL [R1+0x74], RZ ;  /* 0x000074ff01007387 */ /* 0x0005e20000100800 */
[----:B------:R-:W-:Y:S01]  /*1f40*/  USHF.R.U32.HI UR6, URZ, 0x4, UR6 ;  /* 0x000000043f067899 */ /* 0x000fe20008011606 */
[----:B01----:R-:W-:Y:S01]  /*1f50*/  IMAD.MOV.U32 R0, RZ, RZ, RZ ;  /* 0x000000ffff007224 */ /* 0x003fe200078e00ff */
[----:B------:R-:W-:Y:S01]  /*1f60*/  ULEA UR7, UR5, UR7, 0xa ;  /* 0x0000000705077291 */ /* 0x000fe2000f8e503f */
[----:B------:R2:W-:Y:S01]  /*1f70*/  STL [R1+0x70], RZ ;  /* 0x000070ff01007387 */ /* 0x0005e20000100800 */
[----:B------:R-:W-:Y:S01]  /*1f80*/  ULOP3.LUT UR6, UR6, 0x3fff, URZ, 0xc0, !UPT ;  /* 0x00003fff06067892 */ /* 0x000fe2000f8ec03f */
[----:B------:R-:W-:Y:S01]  /*1f90*/  CS2R R2, SRZ ;  /* 0x0000000000027805 */ /* 0x000fe2000001ff00 */
[----:B------:R-:W-:Y:S01]  /*1fa0*/  UMOV UR17, 0x80000020 ;  /* 0x8000002000117882 */ /* 0x000fe20000000000 */
[----:B------:R-:W-:Y:S01]  /*1fb0*/  UMOV UR19, 0x80000020 ;  /* 0x8000002000137882 */ /* 0x000fe20000000000 */
[----:B------:R-:W-:Y:S01]  /*1fc0*/  ULOP3.LUT UR6, UR6, 0x10000, URZ, 0xfc, !UPT ;  /* 0x0001000006067892 */ /* 0x000fe2000f8efc3f */
[----:B------:R2:W-:Y:S01]  /*1fd0*/  STL [R1+0x6c], RZ ;  /* 0x00006cff01007387 */ /* 0x0005e20000100800 */
[----:B------:R-:W-:Y:S01]  /*1fe0*/  UMOV UR16, UR7 ;  /* 0x0000000700107c82 */ /* 0x000fe20008000000 */
[----:B------:R-:W-:Y:S01]  /*1ff0*/  CS2R R4, SRZ ;  /* 0x0000000000047805 */ /* 0x000fe2000001ff00 */
[----:B------:R-:W-:Y:S01]  /*2000*/  ULEA UR8, UR5, UR6, 0x9 ;  /* 0x0000000605087291 */ /* 0x000fe2000f8e483f */
[----:B------:R2:W-:Y:S01]  /*2010*/  STL [R1+0x68], RZ ;  /* 0x000068ff01007387 */ /* 0x0005e20000100800 */
[----:B------:R-:W-:Y:S01]  /*2020*/  CS2R R6, SRZ ;  /* 0x0000000000067805 */ /* 0x000fe2000001ff00 */
[----:B------:R-:W-:Y:S01]  /*2030*/  UMOV UR6, 0x2 ;  /* 0x0000000200067882 */ /* 0x000fe20000000000 */
[----:B------:R-:W-:Y:S01]  /*2040*/  CS2R R8, SRZ ;  /* 0x0000000000087805 */ /* 0x000fe2000001ff00 */
[----:B------:R2:W-:Y:S01]  /*2050*/  STL [R1+0x64], RZ ;  /* 0x000064ff01007387 */ /* 0x0005e20000100800 */
[----:B------:R-:W-:Y:S01]  /*2060*/  CS2R R10, SRZ ;  /* 0x00000000000a7805 */ /* 0x000fe2000001ff00 */
[----:B------:R-:W-:Y:S01]  /*2070*/  UMOV UR18, UR8 ;  /* 0x0000000800127c82 */ /* 0x000fe20008000000 */
[----:B------:R-:W-:Y:S01]  /*2080*/  CS2R R12, SRZ ;  /* 0x00000000000c7805 */ /* 0x000fe2000001ff00 */
[----:B------:R-:W-:Y:S01]  /*2090*/  QGMMA.64x128x32.F32.E4M3.E4M3 R88, gdesc[UR16], RZ, !UPT ;  /* 0x01e00000105879f3 */ /* 0x000fe2000c7008ff */
[----:B------:R-:W-:Y:S01]  /*20a0*/  UIADD3 UR16, UR7, 0x200, URZ ;  /* 0x0000020007107890 */ /* 0x000fe2000fffe03f */
[----:B------:R2:W-:Y:S01]  /*20b0*/  STL [R1+0x60], RZ ;  /* 0x000060ff01007387 */ /* 0x0005e20000100800 */
[----:B------:R-:W-:Y:S01]  /*20c0*/  UMOV UR17, 0x80000020 ;  /* 0x8000002000117882 */ /* 0x000fe20000000000 */
[----:B------:R-:W-:-:S02]  /*20d0*/  CS2R R14, SRZ ;  /* 0x00000000000e7805 */ /* 0x000fc4000001ff00 */
[----:B------:R-:W-:Y:S01]  /*20e0*/  CS2R R16, SRZ ;  /* 0x0000000000107805 */ /* 0x000fe2000001ff00 */
[----:B------:R2:W-:Y:S01]  /*20f0*/  STL [R1+0x5c], RZ ;  /* 0x00005cff01007387 */ /* 0x0005e20000100800 */
[----:B------:R-:W-:Y:S02]  /*2100*/  CS2R R18, SRZ ;  /* 0x0000000000127805 */ /* 0x000fe4000001ff00 */
[----:B------:R-:W-:Y:S02]  /*2110*/  CS2R R20, SRZ ;  /* 0x0000000000147805 */ /* 0x000fe4000001ff00 */
[----:B------:R-:W-:Y:S01]  /*2120*/  CS2R R22, SRZ ;  /* 0x0000000000167805 */ /* 0x000fe2000001ff00 */
[----:B------:R2:W-:Y:S01]  /*2130*/  STL [R1+0x58], RZ ;  /* 0x000058ff01007387 */ /* 0x0005e20000100800 */
[----:B------:R-:W-:Y:S01]  /*2140*/  CS2R R152, SRZ ;  /* 0x0000000000987805 */ /* 0x000fe2000001ff00 */
[----:B------:R-:W-:Y:S01]  /*2150*/  QGMMA.64x128x32.F32.E4M3.E4M3 R24, gdesc[UR16], RZ, !UPT ;  /* 0x01e00000101879f3 */ /* 0x000fe2000c7008ff */
[----:B------:R-:W-:Y:S01]  /*2160*/  UIADD3 UR16, UR7, 0x2, URZ ;  /* 0x0000000207107890 */ /* 0x000fe2000fffe03f */
[----:B------:R2:W-:Y:S01]  /*2170*/  STL [R1+0x54], RZ ;  /* 0x000054ff01007387 */ /* 0x0005e20000100800 */
[----:B------:R-:W-:Y:S01]  /*2180*/  UIADD3 UR18, UR8, 0x2, URZ ;  /* 0x0000000208127890 */ /* 0x000fe2000fffe03f */
[----:B------:R-:W-:Y:S01]  /*2190*/  CS2R R154, SRZ ;  /* 0x00000000009a7805 */ /* 0x000fe2000001ff00 */
[----:B------:R-:W-:Y:S01]  /*21a0*/  UMOV UR17, 0x80000020 ;  /* 0x8000002000117882 */ /* 0x000fe20000000000 */
        /* <DEDUP_REMOVED lines=9> */
[----:B------:R-:W-:Y:S02]  /*2240*/  CS2R R166, SRZ ;  /* 0x0000000000a67805 */ /* 0x000fe4000001ff00 */
        /* <DEDUP_REMOVED lines=39> */
[----:B------:R-:W-:-:S03]  /*24c0*/  IMAD.MOV.U32 R226, RZ, RZ, RZ ;  /* 0x000000ffffe27224 */ /* 0x000fc600078e00ff */
[----:B------:R2:W-:Y:S04]  /*24d0*/  STL [R1+0x1c], RZ ;  /* 0x00001cff01007387 */ /* 0x0005e80000100800 */
[----:B------:R2:W-:Y:S04]  /*24e0*/  STL [R1+0x18], RZ ;  /* 0x000018ff01007387 */ /* 0x0005e80000100800 */
[----:B------:R2:W-:Y:S04]  /*24f0*/  STL [R1+0x14], RZ ;  /* 0x000014ff01007387 */ /* 0x0005e80000100800 */
[----:B------:R2:W-:Y:S04]  /*2500*/  STL [R1+0x10], RZ ;  /* 0x000010ff01007387 */ /* 0x0005e80000100800 */
[----:B------:R2:W-:Y:S04]  /*2510*/  STL [R1+0xc], RZ ;  /* 0x00000cff01007387 */ /* 0x0005e80000100800 */
[----:B------:R2:W-:Y:S04]  /*2520*/  STL [R1+0x8], RZ ;  /* 0x000008ff01007387 */ /* 0x0005e80000100800 */
[----:B------:R2:W-:Y:S04]  /*2530*/  STL [R1+0x4], RZ ;  /* 0x000004ff01007387 */ /* 0x0005e80000100800 */
[----:B------:R2:W-:Y:S01]  /*2540*/  STL [R1], RZ ;  /* 0x000000ff01007387 */ /* 0x0005e20000100800 */
[----:B------:R-:W-:Y:S01]  /*2550*/  QGMMA.64x128x32.F32.E4M3.E4M3 R88, gdesc[UR16], R88 ;  /* 0x01e00000105879f3 */ /* 0x000fe20008700858 */
[----:B------:R-:W-:Y:S01]  /*2560*/  UIADD3 UR16, UR7, 0x202, URZ ;  /* 0x0000020207107890 */ /* 0x000fe2000fffe03f */
[----:B------:R-:W-:-:S02]  /*2570*/  UMOV UR17, 0x80000020 ;  /* 0x8000002000117882 */ /* 0x000fc40000000000 */
[----:B------:R-:W-:Y:S02]  /*2580*/  ULDC UR7, c[0x0][0x50c] ;  /* 0x0001430000077ab9 */ /* 0x000fe40000000800 */
[----:B------:R-:W-:-:S04]  /*2590*/  UISETP.NE.AND UP0, UPT, UR7, 0x2, UPT ;  /* 0x000000020700788c */ /* 0x000fc8000bf05270 */
[----:B------:R-:W-:Y:S02]  /*25a0*/  USEL UR7, URZ, 0x1, UP0 ;  /* 0x000000013f077887 */ /* 0x000fe40008000000 */
[----:B------:R-:W-:Y:S04]  /*25b0*/  QGMMA.64x128x32.F32.E4M3.E4M3 R24, gdesc[UR16], R24, gsb0 ;  /* 0x01e00000101879f3 */ /* 0x000fe80008000818 */
[----:B------:R-:W-:-:S13]  /*25c0*/  ISETP.NE.AND P0, PT, RZ, UR7, PT ;  /* 0x00000007ff007c0c */ /* 0x000fda000bf05270 */
[----:B--2---:R-:W-:Y:S05]  /*25d0*/  @!P0 BRA `(.L_x_23) ;  /* 0x0000000800808947 */ /* 0x004fea0003800000 */
[----:B------:R-:W-:Y:S02]  /*25e0*/  WARPGROUP.DEPBAR.LE gsb0, 0x0 ;  /* 0x00008000000079c5 */ /* 0x000fe40000010000 */
[----:B------:R-:W-:-:S01]  /*25f0*/  FADD R227, RZ, R58 ;  /* 0x0000003affe37221 */ /* 0x000fc20000000000 */
[----:B------:R-:W-:Y:S01]  /*2600*/  FADD R226, RZ, R88 ;  /* 0x00000058ffe27221 */ /* 0x000fe20000000000 */
[----:B------:R-:W-:-:S01]  /*2610*/  FADD R225, RZ, R89 ;  /* 0x00000059ffe17221 */ /* 0x000fc20000000000 */
[----:B------:R-:W-:Y:S01]  /*2620*/  FADD R224, RZ, R90 ;  /* 0x0000005affe07221 */ /* 0x000fe20000000000 */
[----:B------:R-:W-:-:S01]  /*2630*/  FADD R223, RZ, R91 ;  /* 0x0000005bffdf7221 */ /* 0x000fc20000000000 */
[----:B------:R0:W-:Y:S01]  /*2640*/  STL [R1], R227 ;  /* 0x000000e301007387 */ /* 0x0001e20000100800 */
[----:B------:R-:W-:-:S01]  /*2650*/  FADD R222, RZ, R92 ;  /* 0x0000005cffde7221 */ /* 0x000fc20000000000 */
[----:B------:R-:W-:Y:S01]  /*2660*/  FADD R221, RZ, R93 ;  /* 0x0000005dffdd7221 */ /* 0x000fe20000000000 */
[----:B------:R-:W-:-:S01]  /*2670*/  FADD R220, RZ, R94 ;  /* 0x0000005effdc7221 */ /* 0x000fc20000000000 */
[----:B------:R-:W-:Y:S01]  /*2680*/  FADD R219, RZ, R95 ;  /* 0x0000005fffdb7221 */ /* 0x000fe20000000000 */
[----:B------:R-:W-:-:S01]  /*2690*/  FADD R218, RZ, R96 ;  /* 0x00000060ffda7221 */ /* 0x000fc20000000000 */
[----:B------:R-:W-:Y:S01]  /*26a0*/  FADD R217, RZ, R97 ;  /* 0x00000061ffd97221 */ /* 0x000fe20000000000 */
[----:B------:R-:W-:-:S01]  /*26b0*/  FADD R216, RZ, R98 ;  /* 0x00000062ffd87221 */ /* 0x000fc20000000000 */
[----:B------:R-:W-:Y:S01]  /*26c0*/  FADD R215, RZ, R99 ;  /* 0x00000063ffd77221 */ /* 0x000fe20000000000 */
[----:B------:R-:W-:-:S01]  /*26d0*/  FADD R214, RZ, R100 ;  /* 0x00000064ffd67221 */ /* 0x000fc20000000000 */
[----:B0-----:R-:W-:Y:S01]  /*26e0*/  FADD R227, RZ, R59 ;  /* 0x0000003bffe37221 */ /* 0x001fe20000000000 */
[----:B------:R-:W-:-:S01]  /*26f0*/  FADD R213, RZ, R101 ;  /* 0x00000065ffd57221 */ /* 0x000fc20000000000 */
[----:B------:R-:W-:Y:S01]  /*2700*/  FADD R212, RZ, R102 ;  /* 0x00000066ffd47221 */ /* 0x000fe20000000000 */
[----:B------:R-:W-:-:S01]  /*2710*/  FADD R211, RZ, R103 ;  /* 0x00000067ffd37221 */ /* 0x000fc20000000000 */
[----:B------:R-:W-:Y:S01]  /*2720*/  FADD R210, RZ, R104 ;  /* 0x00000068ffd27221 */ /* 0x000fe20000000000 */
[----:B------:R0:W-:Y:S01]  /*2730*/  STL [R1+0x4], R227 ;  /* 0x000004e301007387 */ /* 0x0001e20000100800 */
        /* <DEDUP_REMOVED lines=93> */
[----:B------:R-:W-:Y:S01]  /*2d10*/  UMOV UR6, URZ ;  /* 0x0000003f00067c82 */ /* 0x000fe20008000000 */
[----:B0-----:R-:W-:-:S05]  /*2d20*/  FADD R227, RZ, R66 ;  /* 0x00000042ffe37221 */ /* 0x001fca0000000000 */
[----:B------:R0:W-:Y:S02]  /*2d30*/  STL [R1+0x20], R227 ;  /* 0x000020e301007387 */ /* 0x0001e40000100800 */
        /* <DEDUP_REMOVED lines=42> */
.L_x_23:
[----:B------:R-:W-:-:S04]  /*2fe0*/  UIADD3 UR12, UR5, 0x1, URZ ;  /* 0x00000001050c7890 */ /* 0x000fc8000fffe03f */
[----:B------:R-:W-:-:S04]  /*2ff0*/  UISETP.NE.AND UP0, UPT, UR12, 0x9, UPT ;  /* 0x000000090c00788c */ /* 0x000fc8000bf05270 */
[----:B------:R-:W-:Y:S02]  /*3000*/  USEL UR8, URZ, 0x1, UP0 ;  /* 0x000000013f087887 */ /* 0x000fe40008000000 */
[----:B------:R-:W-:Y:S02]  /*3010*/  USEL UR12, UR12, URZ, UP0 ;  /* 0x0000003f0c0c7287 */ /* 0x000fe40008000000 */
[----:B------:R-:W-:-:S06]  /*3020*/  ULOP3.LUT UR8, UR4, UR8, URZ, 0x3c, !UPT ;  /* 0x0000000804087292 */ /* 0x000fcc000f8e3c3f */
[----:B0-----:R-:W-:Y:S01]  /*3030*/  IMAD.U32 R227, RZ, RZ, UR8 ;  /* 0x00000008ffe37e24 */ /* 0x001fe2000f8e00ff */
[----:B------:R-:W-:-:S06]  /*3040*/  UMOV UR8, 0x1 ;  /* 0x0000000100087882 */ /* 0x000fcc0000000000 */
.L_x_18:
[----:B------:R-:W-:-:S04]  /*3050*/  UISETP.LT.AND UP0, UPT, UR9, 0x1, UPT ;  /* 0x000000010900788c */ /* 0x000fc8000bf01270 */
[----:B------:R-:W-:-:S04]  /*3060*/  USEL UR16, UR9, 0x1, UP0 ;  /* 0x0000000109107887 */ /* 0x000fc80008000000 */
[----:B------:R-:W-:-:S04]  /*3070*/  UIADD3 UR16, UR9, -UR16, URZ ;  /* 0x8000001009107290 */ /* 0x000fc8000fffe03f */
[----:B------:R-:W-:-:S06]  /*3080*/  UISETP.GE.AND UP0, UPT, UR16, 0x1, UPT ;  /* 0x000000011000788c */ /* 0x000fcc000bf06270 */
[----:B------:R-:W-:-:S13]  /*3090*/  PLOP3.LUT P0, PT, PT, PT, UP0, 0x80, 0x0 ;  /* 0x000000000000781c */ /* 0x000fda0003f0f008 */
[----:B------:R-:W-:Y:S05]  /*30a0*/  @!P0 BRA `(.L_x_24) ;  /* 0x0000001000c48947 */ /* 0x000fea0003800000 */
[----:B------:R-:W-:Y:S01]  /*30b0*/  IMAD.U32 R228, RZ, RZ, UR16 ;  /* 0x00000010ffe47e24 */ /* 0x000fe2000f8e00ff */
[----:B------:R-:W-:Y:S01]  /*30c0*/  UMOV UR24, UR5 ;  /* 0x0000000500187c82 */ /* 0x000fe20008000000 */
[----:B------:R-:W-:-:S05]  /*30d0*/  ULDC UR25, c[0x0][0x50c] ;  /* 0x0001430000197ab9 */ /* 0x000fca0000000800 */
.L_x_32:
[----:B------:R-:W-:-:S06]  /*30e0*/  UISETP.NE.AND UP0, UPT, UR23, 0x3, UPT ;  /* 0x000000031700788c */ /* 0x000fcc000bf05270 */
[----:B------:R-:W-:-:S13]  /*30f0*/  PLOP3.LUT P1, PT, PT, PT, UP0, 0x80, 0x0 ;  /* 0x000000000000781c */ /* 0x000fda0003f2f008 */
[----:B-1---5:R-:W-:Y:S05]  /*3100*/  @!P1 BRA `(.L_x_25) ;  /* 0x0000000000049947 */ /* 0x022fea0003800000 */
[----:B------:R-:W-:Y:S01]  /*3110*/  BPT.TRAP 0x1 ;  /* 0x000000040000795c */ /* 0x000fe20000300000 */
.L_x_25:
[----:B------:R-:W0:Y:S01]  /*3120*/  S2UR UR16, SR_CgaCtaId ;  /* 0x00000000001079c3 */ /* 0x000e220000008800 */
[----:B------:R-:W-:Y:S01]  /*3130*/  UMOV UR10, 0x400 ;  /* 0x00000400000a7882 */ /* 0x000fe20000000000 */
[----:B------:R-:W-:Y:S01]  /*3140*/  SHF.L.U32 R229, R227, 0x1f, RZ ;  /* 0x0000001fe3e57819 */ /* 0x000fe200000006ff */
[----:B0-----:R-:W-:-:S04]  /*3150*/  ULEA UR10, UR16, UR10, 0x18 ;  /* 0x0000000a100a7291 */ /* 0x001fc8000f8ec03f */
[----:B------:R-:W-:-:S09]  /*3160*/  ULEA UR16, UR12, UR10, 0x3 ;  /* 0x0000000a0c107291 */ /* 0x000fd2000f8e183f */
[----:B------:R0:W1:Y:S01]  /*3170*/  SYNCS.PHASECHK.TRANS64.TRYWAIT P0, [UR16], R229 ;  /* 0x000000e5ff0075a7 */ /* 0x0000620008000150 */
[----:B------:R-:W-:Y:S05]  /*3180*/  @!P1 BRA `(.L_x_26) ;  /* 0x0000000000049947 */ /* 0x000fea0003800000 */
[----:B------:R-:W-:Y:S01]  /*3190*/  BPT.TRAP 0x1 ;  /* 0x000000040000795c */ /* 0x000fe20000300000 */
.L_x_26:
[----:B-1----:R-:W-:Y:S05]  /*31a0*/  @P0 BRA `(.L_x_27) ;  /* 0x0000000000080947 */ /* 0x002fea0003800000 */
[----:B------:R-:W1:Y:S02]  /*31b0*/  SYNCS.PHASECHK.TRANS64.TRYWAIT P0, [UR16], R229 ;  /* 0x000000e5ff0075a7 */ /* 0x000e640008000150 */
[----:B-1----:R-:W-:Y:S05]  /*31c0*/  @!P0 BRA `(.L_x_28) ;  /* 0x000000d800108947 */ /* 0x002fea0003800000 */
.L_x_27:
[----:B------:R-:W-:Y:S01]  /*31d0*/  UIADD3 UR16, UR10, 0x24180, URZ ;  /* 0x000241800a107890 */ /* 0x000fe2000fffe03f */
[----:B------:R-:W-:Y:S01]  /*31e0*/  WARPGROUP.ARRIVE ;  /* 0x00000000000079c5 */ /* 0x000fe20000000000 */
[----:B------:R-:W-:Y:S02]  /*31f0*/  UISETP.NE.AND UP0, UPT, UR7, URZ, UPT ;  /* 0x0000003f0700728c */ /* 0x000fe4000bf05270 */
[----:B------:R-:W-:Y:S02]  /*3200*/  USHF.R.U32.HI UR16, URZ, 0x4, UR16 ;  /* 0x000000043f107899 */ /* 0x000fe40008011610 */
[----:B------:R-:W-:Y:S02]  /*3210*/  USEL UR8, UR8, URZ, !UP0 ;  /* 0x0000003f08087287 */ /* 0x000fe4000c000000 */
[----:B------:R-:W-:Y:S02]  /*3220*/  ULOP3.LUT UR16, UR16, 0x3fff, URZ, 0xc0, !UPT ;  /* 0x00003fff10107892 */ /* 0x000fe4000f8ec03f */
[----:B------:R-:W-:-:S02]  /*3230*/  UISETP.NE.U32.AND UP0, UPT, UR8, URZ, UPT ;  /* 0x0000003f0800728c */ /* 0x000fc4000bf05070 */
[----:B------:R-:W-:Y:S02]  /*3240*/  ULOP3.LUT UR7, UR11, 0x10000, URZ, 0xfc, !UPT ;  /* 0x000100000b077892 */ /* 0x000fe4000f8efc3f */
[----:B------:R-:W-:Y:S02]  /*3250*/  ULOP3.LUT UR8, UR16, 0x10000, URZ, 0xfc, !UPT ;  /* 0x0001000010087892 */ /* 0x000fe4000f8efc3f */
[----:B------:R-:W-:Y:S02]  /*3260*/  ULEA UR7, UR12, UR7, 0xa ;  /* 0x000000070c077291 */ /* 0x000fe4000f8e503f */
[----:B------:R-:W-:Y:S01]  /*3270*/  ULEA UR8, UR12, UR8, 0x9 ;  /* 0x000000080c087291 */ /* 0x000fe2000f8e483f */
[----:B------:R-:W-:Y:S01]  /*3280*/  UMOV UR17, 0x80000020 ;  /* 0x8000002000117882 */ /* 0x000fe20000000000 */
[----:B------:R-:W-:Y:S01]  /*3290*/  UMOV UR19, 0x80000020 ;  /* 0x8000002000137882 */ /* 0x000fe20000000000 */
[----:B------:R-:W-:Y:S02]  /*32a0*/  UIADD3 UR6, UR6, 0x2, URZ ;  /* 0x0000000206067890 */ /* 0x000fe4000fffe03f */
[----:B------:R-:W-:-:S02]  /*32b0*/  UMOV UR16, UR7 ;  /* 0x0000000700107c82 */ /* 0x000fc40008000000 */
[----:B------:R-:W-:Y:S02]  /*32c0*/  UMOV UR18, UR8 ;  /* 0x0000000800127c82 */ /* 0x000fe40008000000 */
[----:B------:R-:W-:Y:S01]  /*32d0*/  QGMMA.64x128x32.F32.E4M3.E4M3 R88, gdesc[UR16], R88, UP0 ;  /* 0x01e00000105879f3 */ /* 0x000fe2000bf00858 */
[----:B------:R-:W-:Y:S01]  /*32e0*/  UIADD3 UR16, UR7, 0x200, URZ ;  /* 0x0000020007107890 */ /* 0x000fe2000fffe03f */
[----:B------:R-:W-:-:S10]  /*32f0*/  UMOV UR17, 0x80000020 ;  /* 0x8000002000117882 */ /* 0x000fd40000000000 */
[----:B------:R-:W-:Y:S01]  /*3300*/  QGMMA.64x128x32.F32.E4M3.E4M3 R24, gdesc[UR16], R24, UP0 ;  /* 0x01e00000101879f3 */ /* 0x000fe2000bf00818 */
[----:B------:R-:W-:Y:S02]  /*3310*/  UIADD3 UR16, UR7, 0x2, URZ ;  /* 0x0000000207107890 */ /* 0x000fe4000fffe03f */
[----:B------:R-:W-:Y:S01]  /*3320*/  UIADD3 UR18, UR8, 0x2, URZ ;  /* 0x0000000208127890 */ /* 0x000fe2000fffe03f */
[----:B------:R-:W-:Y:S01]  /*3330*/  UMOV UR17, 0x80000020 ;  /* 0x8000002000117882 */ /* 0x000fe20000000000 */
[----:B------:R-:W-:Y:S01]  /*3340*/  UMOV UR19, 0x80000020 ;  /* 0x8000002000137882 */ /* 0x000fe20000000000 */
[----:B------:R-:W-:-:S06]  /*3350*/  UISETP.NE.AND UP0, UPT, UR6, UR25, UPT ;  /* 0x000000190600728c */ /* 0x000fcc000bf05270 */
[----:B------:R-:W-:Y:S01]  /*3360*/  QGMMA.64x128x32.F32.E4M3.E4M3 R88, gdesc[UR16], R88 ;  /* 0x01e00000105879f3 */ /* 0x000fe20008700858 */
[----:B------:R-:W-:Y:S01]  /*3370*/  UIADD3 UR16, UR7, 0x202, URZ ;  /* 0x0000020207107890 */ /* 0x000fe2000fffe03f */
[----:B------:R-:W-:Y:S01]  /*3380*/  UMOV UR17, 0x80000020 ;  /* 0x8000002000117882 */ /* 0x000fe20000000000 */
[----:B------:R-:W-:-:S06]  /*3390*/  USEL UR7, URZ, 0x1, UP0 ;  /* 0x000000013f077887 */ /* 0x000fcc0008000000 */
[----:B------:R-:W-:-:S03]  /*33a0*/  ISETP.NE.AND P0, PT, RZ, UR7, PT ;  /* 0x00000007ff007c0c */ /* 0x000fc6000bf05270 */
[----:B------:R-:W-:Y:S03]  /*33b0*/  QGMMA.64x128x32.F32.E4M3.E4M3 R24, gdesc[UR16], R24, gsb0 ;  /* 0x01e00000101879f3 */ /* 0x000fe60008000818 */
[----:B------:R-:W-:-:S07]  /*33c0*/  WARPGROUP.DEPBAR.LE gsb0, 0x1 ;  /* 0x00008000000079c5 */ /* 0x000fce0000010100 */
[----:B------:R-:W-:Y:S05]  /*33d0*/  @!P0 BRA `(.L_x_29) ;  /* 0x0000000c00808947 */ /* 0x000fea0003800000 */
[----:B------:R-:W-:Y:S02]  /*33e0*/  WARPGROUP.DEPBAR.LE gsb0, 0x0 ;  /* 0x00008000000079c5 */ /* 0x000fe40000010000 */
[----:B------:R-:W-:-:S01]  /*33f0*/  FADD R226, R88, R226 ;  /* 0x000000e258e27221 */ /* 0x000fc20000000000 */
[----:B------:R-:W-:Y:S01]  /*3400*/  FADD R225, R89, R225 ;  /* 0x000000e159e17221 */ /* 0x000fe20000000000 */
[----:B------:R1:W-:Y:S01]  /*3410*/  STL [R1+0x90], R227 ;  /* 0x000090e301007387 */ /* 0x0003e20000100800 */
[----:B------:R-:W-:-:S01]  /*3420*/  FADD R224, R90, R224 ;  /* 0x000000e05ae07221 */ /* 0x000fc20000000000 */
[----:B------:R-:W-:Y:S01]  /*3430*/  FADD R223, R91, R223 ;  /* 0x000000df5bdf7221 */ /* 0x000fe20000000000 */
[----:B------:R-:W-:-:S01]  /*3440*/  FADD R222, R92, R222 ;  /* 0x000000de5cde7221 */ /* 0x000fc20000000000 */
[----:B------:R-:W-:Y:S01]  /*3450*/  FADD R221, R93, R221 ;  /* 0x000000dd5ddd7221 */ /* 0x000fe20000000000 */
[----:B-1----:R-:W2:Y:S04]  /*3460*/  LDL.LU R227, [R1+0x30] ;  /* 0x0000300001e37983 */ /* 0x002ea80000300800 */
[----:B------:R1:W-:Y:S01]  /*3470*/  STL [R1+0x94], R226 ;  /* 0x000094e201007387 */ /* 0x0003e20000100800 */
[----:B------:R-:W-:-:S01]  /*3480*/  FADD R220, R94, R220 ;  /* 0x000000dc5edc7221 */ /* 0x000fc20000000000 */
[----:B------:R-:W-:-:S02]  /*3490*/  FADD R219, R95, R219 ;  /* 0x000000db5fdb7221 */ /* 0x000fc40000000000 */
[----:B-1----:R-:W3:Y:S04]  /*34a0*/  LDL.LU R226, [R1+0x2c] ;  /* 0x00002c0001e27983 */ /* 0x002ee80000300800 */
[----:B------:R1:W-:Y:S01]  /*34b0*/  STL [R1+0x98], R225 ;  /* 0x000098e101007387 */ /* 0x0003e20000100800 */
[----:B------:R-:W-:-:S03]  /*34c0*/  FADD R218, R96, R218 ;  /* 0x000000da60da7221 */ /* 0x000fc60000000000 */
[----:B-1----:R-:W4:Y:S04]  /*34d0*/  LDL.LU R225, [R1+0x28] ;  /* 0x0000280001e17983 */ /* 0x002f280000300800 */
        /* <DEDUP_REMOVED lines=9> */
[----:B------:R1:W-:Y:S04]  /*3570*/  STL [R1+0xa8], R221 ;  /* 0x0000a8dd01007387 */ /* 0x0003e80000100800 */
        /* <DEDUP_REMOVED lines=12> */
[----:B-1----:R-:W4:Y:S01]  /*3640*/  LDL.LU R215, [R1] ;  /* 0x0000000001d77983 */ /* 0x002f220000300800 */
[----:B------:R-:W-:-:S01]  /*3650*/  FADD R214, R100, R214 ;  /* 0x000000d664d67221 */ /* 0x000fc20000000000 */
[----:B------:R-:W-:Y:S01]  /*3660*/  FADD R213, R101, R213 ;  /* 0x000000d565d57221 */ /* 0x000fe20000000000 */
[----:B------:R-:W-:-:S01]  /*3670*/  FADD R212, R102, R212 ;  /* 0x000000d466d47221 */ /* 0x000fc20000000000 */
[----:B------:R-:W-:Y:S01]  /*3680*/  FADD R211, R103, R211 ;  /* 0x000000d367d37221 */ /* 0x000fe20000000000 */
[----:B------:R-:W-:-:S01]  /*3690*/  FADD R210, R104, R210 ;  /* 0x000000d268d27221 */ /* 0x000fc20000000000 */
[----:B------:R-:W-:Y:S01]  /*36a0*/  STL [R1+0xc4], R214 ;  /* 0x0000c4d601007387 */ /* 0x000fe20000100800 */
        /* <DEDUP_REMOVED lines=11> */
[----:B------:R1:W-:Y:S01]  /*3760*/  STL [R1+0xd0], R211 ;  /* 0x0000d0d301007387 */ /* 0x0003e20000100800 */
[----:B------:R-:W-:-:S01]  /*3770*/  FADD R200, R114, R200 ;  /* 0x000000c872c87221 */ /* 0x000fc20000000000 */
[----:B------:R-:W-:Y:S01]  /*3780*/  FADD R199, R115, R199 ;  /* 0x000000c773c77221 */ /* 0x000fe20000000000 */
        /* <DEDUP_REMOVED lines=69> */
[----:B-----5:R-:W-:Y:S01]  /*3be0*/  FADD R0, R57, R0 ;  /* 0x0000000039007221 */ /* 0x020fe20000000000 */
[----:B--2---:R-:W-:-:S01]  /*3bf0*/  FADD R227, R70, R227 ;  /* 0x000000e346e37221 */ /* 0x004fc20000000000 */
[----:B---3--:R-:W-:Y:S01]  /*3c00*/  FADD R226, R69, R226 ;  /* 0x000000e245e27221 */ /* 0x008fe20000000000 */
[----:B----4-:R-:W-:-:S01]  /*3c10*/  FADD R225, R68, R225 ;  /* 0x000000e144e17221 */ /* 0x010fc20000000000 */
        /* <DEDUP_REMOVED lines=9> */
[----:B------:R-:W-:-:S05]  /*3cb0*/  FADD R215, R58, R215 ;  /* 0x000000d73ad77221 */ /* 0x000fca0000000000 */
[----:B------:R2:W-:Y:S04]  /*3cc0*/  STL [R1], R215 ;  /* 0x000000d701007387 */ /* 0x0005e80000100800 */
[----:B------:R3:W-:Y:S04]  /*3cd0*/  STL [R1+0x4], R216 ;  /* 0x000004d801007387 */ /* 0x0007e80000100800 */
        /* <DEDUP_REMOVED lines=8> */
[----:B-1----:R-:W4:Y:S04]  /*3d60*/  LDL.LU R211, [R1+0x34] ;  /* 0x0000340001d37983 */ /* 0x002f280000300800 */
[----:B------:R1:W-:Y:S04]  /*3d70*/  STL [R1+0x28], R225 ;  /* 0x000028e101007387 */ /* 0x0003e80000100800 */
[----:B------:R-:W4:Y:S04]  /*3d80*/  LDL.LU R212, [R1+0x38] ;  /* 0x0000380001d47983 */ /* 0x000f280000300800 */
[----:B------:R1:W-:Y:S04]  /*3d90*/  STL [R1+0x2c], R226 ;  /* 0x00002ce201007387 */ /* 0x0003e80000100800 */
[----:B------:R-:W4:Y:S04]  /*3da0*/  LDL.LU R213, [R1+0x3c] ;  /* 0x00003c0001d57983 */ /* 0x000f280000300800 */
[----:B------:R1:W-:Y:S04]  /*3db0*/  STL [R1+0x30], R227 ;  /* 0x000030e301007387 */ /* 0x0003e80000100800 */
[----:B------:R-:W4:Y:S04]  /*3dc0*/  LDL.LU R214, [R1+0x40] ;  /* 0x0000400001d67983 */ /* 0x000f280000300800 */
[----:B--2---:R-:W2:Y:S04]  /*3dd0*/  LDL.LU R215, [R1+0x44] ;  /* 0x0000440001d77983 */ /* 0x004ea80000300800 */
[----:B---3--:R-:W3:Y:S04]  /*3de0*/  LDL.LU R216, [R1+0x48] ;  /* 0x0000480001d87983 */ /* 0x008ee80000300800 */
[----:B----4-:R-:W4:Y:S04]  /*3df0*/  LDL.LU R217, [R1+0x4c] ;  /* 0x00004c0001d97983 */ /* 0x010f280000300800 */
[----:B0-----:R-:W4:Y:S04]  /*3e00*/  LDL.LU R218, [R1+0x50] ;  /* 0x0000500001da7983 */ /* 0x001f280000300800 */
[----:B------:R-:W4:Y:S04]  /*3e10*/  LDL.LU R219, [R1+0x54] ;  /* 0x0000540001db7983 */ /* 0x000f280000300800 */
[----:B------:R-:W4:Y:S04]  /*3e20*/  LDL.LU R220, [R1+0x58] ;  /* 0x0000580001dc7983 */ /* 0x000f280000300800 */
[----:B------:R-:W4:Y:S04]  /*3e30*/  LDL.LU R221, [R1+0x5c] ;  /* 0x00005c0001dd7983 */ /* 0x000f280000300800 */
[----:B------:R-:W4:Y:S04]  /*3e40*/  LDL.LU R222, [R1+0x60] ;  /* 0x0000600001de7983 */ /* 0x000f280000300800 */
[----:B------:R-:W4:Y:S04]  /*3e50*/  LDL.LU R223, [R1+0x64] ;  /* 0x0000640001df7983 */ /* 0x000f280000300800 */
[----:B------:R-:W4:Y:S04]  /*3e60*/  LDL.LU R224, [R1+0x68] ;  /* 0x0000680001e07983 */ /* 0x000f280000300800 */
[----:B-1----:R-:W4:Y:S04]  /*3e70*/  LDL.LU R225, [R1+0x6c] ;  /* 0x00006c0001e17983 */ /* 0x002f280000300800 */
[----:B------:R-:W4:Y:S04]  /*3e80*/  LDL.LU R226, [R1+0x70] ;  /* 0x0000700001e27983 */ /* 0x000f280000300800 */
[----:B------:R-:W4:Y:S01]  /*3e90*/  LDL.LU R227, [R1+0x74] ;  /* 0x0000740001e37983 */ /* 0x000f220000300800 */
[----:B------:R-:W-:-:S05]  /*3ea0*/  FADD R211, R71, R211 ;  /* 0x000000d347d37221 */ /* 0x000fca0000000000 */
[----:B------:R0:W-:Y:S01]  /*3eb0*/  STL [R1+0x34], R211 ;  /* 0x000034d301007387 */ /* 0x0001e20000100800 */
[----:B------:R-:W-:-:S03]  /*3ec0*/  FADD R212, R72, R212 ;  /* 0x000000d448d47221 */ /* 0x000fc60000000000 */
[----:B0-----:R1:W5:Y:S01]  /*3ed0*/  LDL.LU R211, [R1+0xd0] ;  /* 0x0000d00001d37983 */ /* 0x0013620000300800 */
[----:B------:R-:W-:-:S03]  /*3ee0*/  FADD R213, R73, R213 ;  /* 0x000000d549d57221 */ /* 0x000fc60000000000 */
[----:B------:R0:W-:Y:S01]  /*3ef0*/  STL [R1+0x38], R212 ;  /* 0x000038d401007387 */ /* 0x0001e20000100800 */
[----:B------:R-:W-:-:S01]  /*3f00*/  FADD R214, R74, R214 ;  /* 0x000000d64ad67221 */ /* 0x000fc20000000000 */
[----:B--2---:R-:W-:Y:S02]  /*3f10*/  FADD R215, R75, R215 ;  /* 0x000000d74bd77221 */ /* 0x004fe40000000000 */
[----:B0-----:R1:W5:Y:S01]  /*3f20*/  LDL.LU R212, [R1+0xcc] ;  /* 0x0000cc0001d47983 */ /* 0x0013620000300800 */
[----:B---3--:R-:W-:-:S03]  /*3f30*/  FADD R216, R76, R216 ;  /* 0x000000d84cd87221 */ /* 0x008fc60000000000 */
[----:B------:R0:W-:Y:S01]  /*3f40*/  STL [R1+0x3c], R213 ;  /* 0x00003cd501007387 */ /* 0x0001e20000100800 */
[----:B----4-:R-:W-:-:S03]  /*3f50*/  FADD R217, R77, R217 ;  /* 0x000000d94dd97221 */ /* 0x010fc60000000000 */
[----:B0-----:R1:W5:Y:S01]  /*3f60*/  LDL.LU R213, [R1+0xc8] ;  /* 0x0000c80001d57983 */ /* 0x0013620000300800 */
[----:B------:R-:W-:-:S03]  /*3f70*/  FADD R218, R78, R218 ;  /* 0x000000da4eda7221 */ /* 0x000fc60000000000 */
[----:B------:R0:W-:Y:S01]  /*3f80*/  STL [R1+0x40], R214 ;  /* 0x000040d601007387 */ /* 0x0001e20000100800 */
[----:B------:R-:W-:-:S01]  /*3f90*/  FADD R219, R79, R219 ;  /* 0x000000db4fdb7221 */ /* 0x000fc20000000000 */
[----:B------:R-:W-:Y:S02]  /*3fa0*/  FADD R220, R80, R220 ;  /* 0x000000dc50dc7221 */ /* 0x000fe40000000000 */
[----:B0-----:R1:W5:Y:S04]  /*3fb0*/  LDL.LU R214, [R1+0xc4] ;  /* 0x0000c40001d67983 */ /* 0x0013680000300800 */
[----:B------:R0:W-:Y:S01]  /*3fc0*/  STL [R1+0x44], R215 ;  /* 0x000044d701007387 */ /* 0x0001e20000100800 */
[----:B------:R-:W-:-:S01]  /*3fd0*/  FADD R221, R81, R221 ;  /* 0x000000dd51dd7221 */ /* 0x000fc20000000000 */
[----:B------:R-:W-:-:S02]  /*3fe0*/  FADD R222, R82, R222 ;  /* 0x000000de52de7221 */ /* 0x000fc40000000000 */
[----:B0-----:R1:W5:Y:S04]  /*3ff0*/  LDL.LU R215, [R1+0xc0] ;  /* 0x0000c00001d77983 */ /* 0x0013680000300800 */
[----:B------:R0:W-:Y:S01]  /*4000*/  STL [R1+0x48], R216 ;  /* 0x000048d801007387 */ /* 0x0001e20000100800 */
[----:B------:R-:W-:-:S03]  /*4010*/  FADD R223, R83, R223 ;  /* 0x000000df53df7221 */ /* 0x000fc60000000000 */
        /* <DEDUP_REMOVED lines=13> */
[----:B------:R0:W-:Y:S04]  /*40f0*/  STL [R1+0x5c], R221 ;  /* 0x00005cdd01007387 */ /* 0x0001e80000100800 */
        /* <DEDUP_REMOVED lines=12> */
[----:B0-----:R1:W5:Y:S01]  /*41c0*/  LDL.LU R227, [R1+0x90] ;  /* 0x0000900001e37983 */ /* 0x0013620000300800 */
[----:B------:R-:W-:-:S05]  /*41d0*/  UMOV UR6, URZ ;  /* 0x0000003f00067c82 */ /* 0x000fca0008000000 */
.L_x_29:
[----:B------:R-:W-:Y:S05]  /*41e0*/  @!P1 BRA `(.L_x_30) ;  /* 0x0000000000049947 */ /* 0x000fea0003800000 */
[----:B------:R-:W-:Y:S01]  /*41f0*/  BPT.TRAP 0x1 ;  /* 0x000000040000795c */ /* 0x000fe20000300000 */
.L_x_30:
[----:B------:R2:W-:Y:S04]  /*4200*/  STL [R1+0x94], R2 ;  /* 0x0000940201007387 */ /* 0x0005e80000100800 */
[----:B--2---:R-:W2:Y:S04]  /*4210*/  LDL R2, [R1+0x78] ;  /* 0x0000780001027983 */ /* 0x004ea80000100800 */
[----:B-----5:R3:W-:Y:S04]  /*4220*/  STL [R1+0x90], R0 ;  /* 0x0000900001007387 */ /* 0x0207e80000100800 */
[----:B---3--:R-:W3:Y:S01]  /*4230*/  LDL R0, [R1+0x7c] ;  /* 0x00007c0001007983 */ /* 0x008ee20000100800 */
[----:B0-----:R-:W-:Y:S01]  /*4240*/  IMAD.U32 R229, RZ, RZ, UR24 ;  /* 0x00000018ffe57e24 */ /* 0x001fe2000f8e00ff */
[----:B--2---:R-:W-:-:S02]  /*4250*/  ISETP.NE.AND P0, PT, R2, RZ, PT ;  /* 0x000000ff0200720c */ /* 0x004fc40003f05270 */
[----:B------:R0:W5:Y:S11]  /*4260*/  LDL.LU R2, [R1+0x94] ;  /* 0x0000940001027983 */ /* 0x0001760000300800 */
[----:B------:R-:W-:-:S05]  /*4270*/  @P0 LEA R229, R229, UR10, 0x3 ;  /* 0x0000000ae5e50c11 */ /* 0x000fca000f8e18ff */
[----:B------:R-:W-:-:S05]  /*4280*/  @P0 VIADD R229, R229, 0x48 ;  /* 0x00000048e5e50836 */ /* 0x000fca0000000000 */
[----:B---3--:R-:W-:Y:S02]  /*4290*/  @P0 PRMT R229, R0, 0x654, R229 ;  /* 0x0000065400e50816 */ /* 0x008fe400000000e5 */
[----:B------:R0:W5:Y:S01]  /*42a0*/  LDL.LU R0, [R1+0x90] ;  /* 0x0000900001007983 */ /* 0x0001620000300800 */
[----:B------:R-:W-:Y:S01]  /*42b0*/  UISETP.GT.U32.AND UP0, UPT, UR13, 0x1, UPT ;  /* 0x000000010d00788c */ /* 0x000fe2000bf04070 */
[----:B------:R0:W-:Y:S05]  /*42c0*/  @P0 SYNCS.ARRIVE.TRANS64.RED.A1T0 RZ, [R229+URZ], RZ ;  /* 0x000000ffe5ff09a7 */ /* 0x0001ea000810043f */
[----:B------:R-:W-:-:S13]  /*42d0*/  PLOP3.LUT P0, PT, PT, PT, UP0, 0x80, 0x0 ;  /* 0x000000000000781c */ /* 0x000fda0003f0f008 */
[----:B0-----:R-:W-:Y:S05]  /*42e0*/  @P0 BRA `(.L_x_31) ;  /* 0x0000000000040947 */ /* 0x001fea0003800000 */
[----:B------:R-:W-:Y:S01]  /*42f0*/  BPT.TRAP 0x1 ;  /* 0x000000040000795c */ /* 0x000fe20000300000 */
.L_x_31:
[----:B------:R-:W-:Y:S01]  /*4300*/  UIADD3 UR12, UR12, 0x1, URZ ;  /* 0x000000010c0c7890 */ /* 0x000fe2000fffe03f */
[C---:B------:R-:W-:Y:S01]  /*4310*/  ISETP.GT.AND P0, PT, R228.reuse, 0x1, PT ;  /* 0x00000001e400780c */ /* 0x040fe20003f04270 */
[----:B------:R-:W-:Y:S01]  /*4320*/  UIADD3 UR24, UR24, 0x1, URZ ;  /* 0x0000000118187890 */ /* 0x000fe2000fffe03f */
[----:B------:R-:W-:Y:S01]  /*4330*/  VIADD R228, R228, 0xffffffff ;  /* 0xffffffffe4e47836 */ /* 0x000fe20000000000 */
[----:B------:R-:W-:Y:S02]  /*4340*/  UISETP.NE.AND UP0, UPT, UR12, 0x9, UPT ;  /* 0x000000090c00788c */ /* 0x000fe4000bf05270 */
[----:B------:R-:W-:Y:S02]  /*4350*/  UISETP.NE.AND UP1, UPT, UR24, 0x9, UPT ;  /* 0x000000091800788c */ /* 0x000fe4000bf25270 */
[----:B------:R-:W-:Y:S02]  /*4360*/  USEL UR8, URZ, 0x1, UP0 ;  /* 0x000000013f087887 */ /* 0x000fe40008000000 */
[----:B------:R-:W-:-:S02]  /*4370*/  USEL UR12, UR12, URZ, UP0 ;  /* 0x0000003f0c0c7287 */ /* 0x000fc40008000000 */
[----:B------:R-:W-:Y:S02]  /*4380*/  USEL UR24, UR24, URZ, UP1 ;  /* 0x0000003f18187287 */ /* 0x000fe40008800000 */
[----:B------:R-:W-:Y:S01]  /*4390*/  LOP3.LUT R227, R227, UR8, RZ, 0x3c, !PT ;  /* 0x00000008e3e37c12 */ /* 0x000fe2000f8e3cff */
[----:B------:R-:W-:Y:S01]  /*43a0*/  UMOV UR8, 0x1 ;  /* 0x0000000100087882 */ /* 0x000fe20000000000 */
[----:B------:R-:W-:Y:S08]  /*43b0*/  @P0 BRA `(.L_x_32) ;  /* 0xffffffec00480947 */ /* 0x000ff0000383ffff */
.L_x_24:
[----:B------:R-:W-:-:S04]  /*43c0*/  UISETP.NE.AND UP0, UPT, UR6, URZ, UPT ;  /* 0x0000003f0600728c */ /* 0x000fc8000bf05270 */
[----:B------:R-:W-:-:S06]  /*43d0*/  USEL UR6, URZ, 0x1, !UP0 ;  /* 0x000000013f067887 */ /* 0x000fcc000c000000 */
[----:B------:R-:W-:-:S13]  /*43e0*/  ISETP.NE.AND P0, PT, RZ, UR6, PT ;  /* 0x00000006ff007c0c */ /* 0x000fda000bf05270 */
[----:B------:R-:W-:Y:S05]  /*43f0*/  @!P0 BRA `(.L_x_33) ;  /* 0x0000000c00dc8947 */ /* 0x000fea0003800000 */
[----:B------:R-:W2:Y:S04]  /*4400*/  LDL.LU R227, [R1+0x74] ;  /* 0x0000740001e37983 */ /* 0x000ea80000300800 */
[----:B--2---:R0:W-:Y:S04]  /*4410*/  STL [R1+0x90], R227 ;  /* 0x000090e301007387 */ /* 0x0041e80000100800 */
[----:B0-----:R-:W2:Y:S04]  /*4420*/  LDL.LU R227, [R1+0x70] ;  /* 0x0000700001e37983 */ /* 0x001ea80000300800 */
        /* <DEDUP_REMOVED lines=55> */
[----:B0-----:R-:W2:Y:S01]  /*47a0*/  LDL.LU R227, [R1] ;  /* 0x0000000001e37983 */ /* 0x001ea20000300800 */
[----:B------:R-:W-:-:S02]  /*47b0*/  WARPGROUP.DEPBAR.LE gsb0, 0x0 ;  /* 0x00008000000079c5 */ /* 0x000fc40000010000 */
[----:B------:R-:W-:Y:S01]  /*47c0*/  FADD R226, R88, R226 ;  /* 0x000000e258e27221 */ /* 0x000fe20000000000 */
        /* <DEDUP_REMOVED lines=95> */
[----:B-----5:R-:W-:Y:S01]  /*4dc0*/  FADD R2, R56, R2 ;  /* 0x0000000238027221 */ /* 0x020fe20000000000 */
[----:B------:R-:W-:Y:S01]  /*4dd0*/  FADD R0, R57, R0 ;  /* 0x0000000039007221 */ /* 0x000fe20000000000 */
[----:B--2---:R-:W-:-:S05]  /*4de0*/  FADD R227, R58, R227 ;  /* 0x000000e33ae37221 */ /* 0x004fca0000000000 */
[----:B------:R0:W-:Y:S04]  /*4df0*/  STL [R1], R227 ;  /* 0x000000e301007387 */ /* 0x0001e80000100800 */
[----:B0-----:R-:W2:Y:S02]  /*4e00*/  LDL.LU R227, [R1+0x100] ;  /* 0x0001000001e37983 */ /* 0x001ea40000300800 */
[----:B--2---:R-:W-:-:S05]  /*4e10*/  FADD R227, R59, R227 ;  /* 0x000000e33be37221 */ /* 0x004fca0000000000 */
[----:B------:R0:W-:Y:S04]  /*4e20*/  STL [R1+0x4], R227 ;  /* 0x000004e301007387 */ /* 0x0001e80000100800 */
        /* <DEDUP_REMOVED lines=83> */
[----:B------:R0:W-:Y:S02]  /*5360*/  STL [R1+0x74], R227 ;  /* 0x000074e301007387 */ /* 0x0001e40000100800 */
.L_x_33:
[----:B------:R-:W-:Y:S02]  /*5370*/  WARPGROUP.DEPBAR.LE gsb0, 0x0 ;  /* 0x00008000000079c5 */ /* 0x000fe40000010000 */
[----:B------:R-:W2:Y:S02]  /*5380*/  LDC R24, c[0x0][0x28c] ;  /* 0x0000a300ff187b82 */ /* 0x000ea40000000800 */
[----:B--2---:R-:W-:-:S13]  /*5390*/  ISETP.GE.AND P0, PT, R24, 0x1, PT ;  /* 0x000000011800780c */ /* 0x004fda0003f06270 */
[----:B------:R-:W-:Y:S05]  /*53a0*/  @!P0 BRA `(.L_x_34) ;  /* 0x0000000000648947 */ /* 0x000fea0003800000 */
[----:B------:R-:W-:-:S06]  /*53b0*/  UISETP.NE.AND UP0, UPT, UR23, 0x3, UPT ;  /* 0x000000031700788c */ /* 0x000fcc000bf05270 */
[----:B------:R-:W-:-:S13]  /*53c0*/  PLOP3.LUT P0, PT, PT, PT, UP0, 0x80, 0x0 ;  /* 0x000000000000781c */ /* 0x000fda0003f0f008 */
[----:B------:R-:W-:Y:S05]  /*53d0*/  @!P0 BRA `(.L_x_35) ;  /* 0x0000000000048947 */ /* 0x000fea0003800000 */
[----:B------:R-:W-:Y:S01]  /*53e0*/  BPT.TRAP 0x1 ;  /* 0x000000040000795c */ /* 0x000fe20000300000 */
.L_x_35:
[----:B0-----:R-:W2:Y:S01]  /*53f0*/  LDL R227, [R1+0x78] ;  /* 0x0000780001e37983 */ /* 0x001ea20000100800 */
[----:B------:R-:W-:Y:S01]  /*5400*/  BSSY B0, `(.L_x_36) ;  /* 0x000000f000007945 */ /* 0x000fe20003800000 */
[----:B--2---:R-:W-:-:S13]  /*5410*/  ISETP.NE.AND P0, PT, R227, RZ, PT ;  /* 0x000000ffe300720c */ /* 0x004fda0003f05270 */
[----:B------:R-:W-:Y:S05]  /*5420*/  @!P0 BRA `(.L_x_37) ;  /* 0x0000000000308947 */ /* 0x000fea0003800000 */
[----:B------:R-:W2:Y:S01]  /*5430*/  LDL R227, [R1+0x7c] ;  /* 0x00007c0001e37983 */ /* 0x000ea20000100800 */
[----:B------:R-:W-:-:S04]  /*5440*/  UISETP.LT.AND UP0, UPT, UR9, 0x1, UPT ;  /* 0x000000010900788c */ /* 0x000fc8000bf01270 */
[----:B------:R-:W-:-:S04]  /*5450*/  USEL UR8, UR9, 0x1, UP0 ;  /* 0x0000000109087887 */ /* 0x000fc80008000000 */
[----:B------:R-:W-:-:S04]  /*5460*/  UIADD3 UR8, UR5, UR9, -UR8 ;  /* 0x0000000905087290 */ /* 0x000fc8000fffe808 */
[----:B------:R-:W-:-:S04]  /*5470*/  UIMAD.WIDE.U32 UR6, UR8, 0x38e38e39, URZ ;  /* 0x38e38e39080678a5 */ /* 0x000fc8000f8e003f */
[----:B------:R-:W-:-:S04]  /*5480*/  USHF.R.U32.HI UR6, URZ, 0x1, UR7 ;  /* 0x000000013f067899 */ /* 0x000fc80008011607 */
[----:B------:R-:W-:-:S04]  /*5490*/  UIMAD UR8, UR6, -0x9, UR8 ;  /* 0xfffffff7060878a4 */ /* 0x000fc8000f8e0208 */
[----:B------:R-:W-:-:S04]  /*54a0*/  ULEA UR8, UR8, UR10, 0x3 ;  /* 0x0000000a08087291 */ /* 0x000fc8000f8e183f */
[----:B------:R-:W-:-:S06]  /*54b0*/  UIADD3 UR8, UR8, 0x48, URZ ;  /* 0x0000004808087890 */ /* 0x000fcc000fffe03f */
[----:B------:R-:W-:-:S05]  /*54c0*/  IMAD.U32 R24, RZ, RZ, UR8 ;  /* 0x00000008ff187e24 */ /* 0x000fca000f8e00ff */
[----:B--2---:R-:W-:-:S04]  /*54d0*/  PRMT R24, R227, 0x654, R24 ;  /* 0x00000654e3187816 */ /* 0x004fc80000000018 */
[----:B------:R0:W-:Y:S03]  /*54e0*/  SYNCS.ARRIVE.TRANS64.RED.A1T0 RZ, [R24+URZ], RZ ;  /* 0x000000ff18ff79a7 */ /* 0x0001e6000810043f */
.L_x_37:
[----:B------:R-:W-:Y:S05]  /*54f0*/  BSYNC B0 ;  /* 0x0000000000007941 */ /* 0x000fea0003800000 */
.L_x_36:
[----:B------:R-:W-:-:S06]  /*5500*/  UISETP.GT.U32.AND UP0, UPT, UR13, 0x1, UPT ;  /* 0x000000010d00788c */ /* 0x000fcc000bf04070 */
[----:B------:R-:W-:-:S13]  /*5510*/  PLOP3.LUT P0, PT, PT, PT, UP0, 0x80, 0x0 ;  /* 0x000000000000781c */ /* 0x000fda0003f0f008 */
[----:B------:R-:W-:Y:S05]  /*5520*/  @P0 BRA `(.L_x_34) ;  /* 0x0000000000040947 */ /* 0x000fea0003800000 */
[----:B------:R-:W-:Y:S01]  /*5530*/  BPT.TRAP 0x1 ;  /* 0x000000040000795c */ /* 0x000fe20000300000 */
.L_x_34:
[----:B-----5:R2:W-:Y:S01]  /*5540*/  STL [R1+0x94], R2 ;  /* 0x0000940201007387 */ /* 0x0205e20000100800 */
[----:B------:R-:W3:Y:S01]  /*5550*/  LDC R29, c[0x0][0x288] ;  /* 0x0000a200ff1d7b82 */ /* 0x000ee20000000800 */
[----:B------:R-:W-:Y:S02]  /*5560*/  UIADD3 UR10, UR9, UR5, URZ ;  /* 0x00000005090a7290 */ /* 0x000fe4000fffe03f */
[----:B------:R-:W-:Y:S01]  /*5570*/  USHF.R.S32.HI UR11, URZ, 0x1f, UR22 ;  /* 0x0000001f3f0b7899 */ /* 0x000fe20008011416 */
[----:B------:R-:W-:Y:S01]  /*5580*/  ULDC.64 UR6, c[0x0][0x5d0] ;  /* 0x0001740000067ab9 */ /* 0x000fe20000000a00 */
[----:B------:R-:W-:Y:S01]  /*5590*/  ULDC UR12, c[0x0][0x284] ;  /* 0x0000a100000c7ab9 */ /* 0x000fe20000000800 */
[----:B--2---:R-:W2:Y:S04]  /*55a0*/  LDL.LU R2, [R1+0x88] ;  /* 0x0000880001027983 */ /* 0x004ea80000300800 */
[----:B------:R4:W-:Y:S04]  /*55b0*/  STL [R1+0x90], R0 ;  /* 0x0000900001007387 */ /* 0x0009e80000100800 */
[----:B0-----:R-:W3:Y:S01]  /*55c0*/  LDL.LU R227, [R1+0x8c] ;  /* 0x00008c0001e37983 */ /* 0x001ee20000300800 */
[----:B----4-:R-:W0:Y:S02]  /*55d0*/  S2R R0, SR_TID.X ;  /* 0x0000000000007919 */ /* 0x010e240000002100 */
[----:B0-----:R-:W-:-:S02]  /*55e0*/  SHF.R.U32.HI R24, RZ, 0x2, R0 ;  /* 0x00000002ff187819 */ /* 0x001fc40000011600 */
[----:B------:R-:W-:Y:S02]  /*55f0*/  LOP3.LUT R26, R0, 0x60, RZ, 0xc0, !PT ;  /* 0x00000060001a7812 */ /* 0x000fe400078ec0ff */
[----:B------:R-:W-:Y:S02]  /*5600*/  SHF.R.U32.HI R27, RZ, 0x7, R0 ;  /* 0x00000007ff1b7819 */ /* 0x000fe40000011600 */
[----:B------:R-:W-:Y:S02]  /*5610*/  LOP3.LUT R25, R24, 0x7, RZ, 0xc0, !PT ;  /* 0x0000000718197812 */ /* 0x000fe400078ec0ff */
[----:B------:R-:W-:Y:S02]  /*5620*/  SHF.R.U32.HI R28, RZ, 0x1, R26 ;  /* 0x00000001ff1c7819 */ /* 0x000fe4000001161a */
[----:B------:R-:W-:Y:S02]  /*5630*/  LOP3.LUT R24, R27, 0x1, RZ, 0xc0, !PT ;  /* 0x000000011b187812 */ /* 0x000fe400078ec0ff */
[----:B------:R-:W-:Y:S01]  /*5640*/  IADD3 R27, RZ, -R28, -R25 ;  /* 0x8000001cff1b7210 */ /* 0x000fe20007ffe819 */
[----:B------:R-:W-:-:S02]  /*5650*/  IMAD.SHL.U32 R32, R0, 0x2, RZ ;  /* 0x0000000200207824 */ /* 0x000fc400078e00ff */
[C---:B------:R-:W-:Y:S02]  /*5660*/  IMAD.SHL.U32 R26, R24.reuse, 0x40, RZ ;  /* 0x00000040181a7824 */ /* 0x040fe400078e00ff */
[----:B------:R-:W-:Y:S01]  /*5670*/  IMAD R42, R24, -0x40, R27 ;  /* 0xffffffc0182a7824 */ /* 0x000fe200078e021b */
[----:B------:R-:W-:Y:S01]  /*5680*/  LOP3.LUT R24, R0, 0x3, RZ, 0xc0, !PT ;  /* 0x0000000300187812 */ /* 0x000fe200078ec0ff */
[----:B--2---:R-:W-:Y:S02]  /*5690*/  IMAD.SHL.U32 R41, R2, 0x80, RZ ;  /* 0x0000008002297824 */ /* 0x004fe400078e00ff */
[----:B------:R0:W5:Y:S04]  /*56a0*/  LDL.LU R2, [R1+0x94] ;  /* 0x0000940001027983 */ /* 0x0001680000300800 */
[----:B------:R0:W5:Y:S01]  /*56b0*/  LDL.LU R0, [R1+0x90] ;  /* 0x0000900001007983 */ /* 0x0001620000300800 */
[----:B------:R-:W-:Y:S01]  /*56c0*/  LOP3.LUT R43, R26, 0x40, R25, 0xe2, !PT ;  /* 0x000000401a2b7812 */ /* 0x000fe200078ee219 */
[----:B---3--:R-:W-:Y:S01]  /*56d0*/  IMAD.SHL.U32 R25, R227, 0x100, RZ ;  /* 0x00000100e3197824 */ /* 0x008fe200078e00ff */
[----:B------:R-:W-:Y:S01]  /*56e0*/  UISETP.GT.U32.AND UP0, UPT, UR10, 0x8, UPT ;  /* 0x000000080a00788c */ /* 0x000fe2000bf04070 */
[C---:B------:R-:W-:Y:S01]  /*56f0*/  ISETP.GE.AND P0, PT, R41.reuse, R29, PT ;  /* 0x0000001d2900720c */ /* 0x040fe20003f06270 */
[----:B------:R-:W-:Y:S01]  /*5700*/  UIMAD UR5, UR11, UR6, URZ ;  /* 0x000000060b0572a4 */ /* 0x000fe2000f8e023f */
[----:B------:R-:W-:Y:S01]  /*5710*/  LOP3.LUT R32, R41, 0x6, R32, 0xf8, !PT ;  /* 0x0000000629207812 */ /* 0x000fe200078ef820 */
[----:B------:R-:W-:Y:S01]  /*5720*/  UISETP.LT.U32.AND UP0, UPT, UR9, 0x9, UP0 ;  /* 0x000000090900788c */ /* 0x000fe20008701070 */
[----:B------:R-:W-:Y:S01]  /*5730*/  ISETP.GE.OR P0, PT, R25, UR12, P0 ;  /* 0x0000000c19007c0c */ /* 0x000fe20008706670 */
[----:B------:R-:W-:Y:S01]  /*5740*/  UISETP.GE.U32.AND UP1, UPT, UR9, 0x9, UPT ;  /* 0x000000090900788c */ /* 0x000fe2000bf26070 */
[----:B------:R-:W-:Y:S01]  /*5750*/  IMAD.U32 R27, RZ, RZ, UR6 ;  /* 0x00000006ff1b7e24 */ /* 0x000fe2000f8e00ff */
[----:B------:R-:W-:Y:S01]  /*5760*/  UIMAD UR8, UR22, UR7, UR5 ;  /* 0x00000007160872a4 */ /* 0x000fe2000f8e0205 */
[----:B------:R-:W-:Y:S01]  /*5770*/  SHF.R.S32.HI R33, RZ, 0x1f, R32 ;  /* 0x0000001fff217819 */ /* 0x000fe20000011420 */
[----:B------:R-:W-:-:S02]  /*5780*/  UIMAD.WIDE.U32 UR6, UR10, 0x38e38e39, URZ ;  /* 0x38e38e390a0678a5 */ /* 0x000fc4000f8e003f */
[----:B------:R-:W-:Y:S02]  /*5790*/  USEL UR5, URZ, 0x1, !UP0 ;  /* 0x000000013f057887 */ /* 0x000fe4000c000000 */
[----:B------:R-:W-:Y:S01]  /*57a0*/  USHF.R.U32.HI UR6, URZ, 0x1, UR7 ;  /* 0x000000013f067899 */ /* 0x000fe20008011607 */
[----:B------:R-:W-:Y:S01]  /*57b0*/  IMAD.WIDE.U32 R26, R27, UR22, R32 ;  /* 0x000000161b1a7c25 */ /* 0x000fe2000f8e0020 */
[----:B------:R-:W-:Y:S01]  /*57c0*/  ULOP3.LUT UR4, UR4, UR5, URZ, 0x3c, !UPT ;  /* 0x0000000504047292 */ /* 0x000fe2000f8e3c3f */
[----:B------:R-:W-:Y:S02]  /*57d0*/  IADD3 R42, -R25, UR12, R42 ;  /* 0x0000000c192a7c10 */ /* 0x000fe4000fffe12a */
[----:B------:R-:W-:Y:S01]  /*57e0*/  IMAD.WIDE R38, R227, 0x100, RZ ;  /* 0x00000100e3267825 */ /* 0x000fe200078e02ff */
[----:B------:R-:W-:Y:S02]  /*57f0*/  UIMAD UR5, UR6, -0x9, UR10 ;  /* 0xfffffff7060578a4 */ /* 0x000fe4000f8e020a */
[----:B------:R-:W-:Y:S01]  /*5800*/  @UP1 ULOP3.LUT UR4, UR4, 0x1, UR6, 0x78, !UPT ;  /* 0x0000000104041892 */ /* 0x000fe2000f8e7806 */
[----:B------:R-:W-:-:S02]  /*5810*/  IMAD R24, R24, -0x2, R29 ;  /* 0xfffffffe18187824 */ /* 0x000fc400078e021d */
[----:B------:R-:W-:Y:S01]  /*5820*/  VIADD R27, R27, UR8 ;  /* 0x000000081b1b7c36 */ /* 0x000fe20008000000 */
[----:B------:R-:W-:Y:S01]  /*5830*/  LOP3.LUT R43, R38, R43, R28, 0xfe, !PT ;  /* 0x0000002b262b7212 */ /* 0x000fe200078efe1c */
[----:B------:R-:W-:Y:S02]  /*5840*/  IMAD.IADD R41, R24, 0x1, -R41 ;  /* 0x0000000118297824 */ /* 0x000fe400078e0a29 */
[----:B------:R-:W-:Y:S01]  /*5850*/  IMAD.MOV.U32 R40, RZ, RZ, -0x1 ;  /* 0xffffffffff287424 */ /* 0x000fe200078e00ff */
[----:B0-----:R-:W-:Y:S06]  /*5860*/  @P0 BRA `(.L_x_38) ;  /* 0x0000008c00fc0947 */ /* 0x001fec0003800000 */
[----:B------:R-:W0:Y:S01]  /*5870*/  LDC.64 R28, c[0x0][0x5c8] ;  /* 0x00017200ff1c7b82 */ /* 0x000e220000000a00 */
[----:B------:R-:W-:Y:S01]  /*5880*/  ULDC.64 UR6, c[0x0][0x5c0] ;  /* 0x0001700000067ab9 */ /* 0x000fe20000000a00 */
[----:B------:R-:W-:Y:S01]  /*5890*/  BSSY B0, `(.L_x_38) ;  /* 0x00008fc000007945 */ /* 0x000fe20003800000 */
[-C--:B0-----:R-:W-:Y:S01]  /*58a0*/  IMAD R24, R39, R28.reuse, RZ ;  /* 0x0000001c27187224 */ /* 0x081fe200078e02ff */
[----:B------:R-:W-:Y:S01]  /*58b0*/  SHF.L.U64.HI R34, R28, 0x3, R29 ;  /* 0x000000031c227819 */ /* 0x000fe2000001021d */
[----:B------:R-:W-:-:S04]  /*58c0*/  IMAD.WIDE.U32 R26, R43, R28, R26 ;  /* 0x0000001c2b1a7225 */ /* 0x000fc800078e001a */
[----:B------:R-:W-:Y:S01]  /*58d0*/  IMAD R25, R43, R29, R24 ;  /* 0x0000001d2b197224 */ /* 0x000fe200078e0218 */
[----:B------:R-:W-:Y:S01]  /*58e0*/  IADD3 R24, P3, R26, UR6, RZ ;  /* 0x000000061a187c10 */ /* 0x000fe2000ff7e0ff */
[C---:B------:R-:W-:Y:S01]  /*58f0*/  IMAD.SHL.U32 R35, R28.reuse, 0x8, RZ ;  /* 0x000000081c237824 */ /* 0x040fe200078e00ff */
[----:B------:R-:W-:Y:S01]  /*5900*/  LEA R30, P2, R28, R26, 0x7 ;  /* 0x0000001a1c1e7211 */ /* 0x000fe200078438ff */
[----:B------:R-:W-:-:S03]  /*5910*/  IMAD.IADD R27, R27, 0x1, R25 ;  /* 0x000000011b1b7824 */ /* 0x000fc600078e0219 */
[----:B------:R-:W-:Y:S02]  /*5920*/  IADD3 R26, P1, P0, R26, UR6, R35 ;  /* 0x000000061a1a7c10 */ /* 0x000fe4000f83e023 */
[----:B------:R-:W-:Y:S02]  /*5930*/  IADD3.X R25, R27, UR7, RZ, P3, !PT ;  /* 0x000000071b197c10 */ /* 0x000fe40009ffe4ff */
[----:B------:R-:W-:Y:S02]  /*5940*/  FSETP.NEU.AND P3, PT, RZ, UR21, PT ;  /* 0x00000015ff007c0b */ /* 0x000fe4000bf6d000 */
[----:B------:R-:W-:Y:S02]  /*5950*/  LEA.HI.X R31, R28, R27, R29, 0x7, P2 ;  /* 0x0000001b1c1f7211 */ /* 0x000fe400010f3c1d */
[C---:B------:R-:W-:Y:S02]  /*5960*/  IADD3 R28, P2, R30.reuse, UR6, RZ ;  /* 0x000000061e1c7c10 */ /* 0x040fe4000ff5e0ff */
[----:B------:R-:W-:-:S02]  /*5970*/  IADD3 R30, P5, P6, R30, UR6, R35 ;  /* 0x000000061e1e7c10 */ /* 0x000fc4000febe023 */
[----:B------:R-:W-:Y:S02]  /*5980*/  IADD3.X R29, R31, UR7, RZ, P2, !PT ;  /* 0x000000071f1d7c10 */ /* 0x000fe400097fe4ff */
[--C-:B------:R-:W-:Y:S02]  /*5990*/  IADD3.X R27, R27, UR7, R34.reuse, P1, P0 ;  /* 0x000000071b1b7c10 */ /* 0x100fe40008fe0422 */
[----:B------:R-:W-:Y:S01]  /*59a0*/  IADD3.X R31, R31, UR7, R34, P5, P6 ;  /* 0x000000071f1f7c10 */ /* 0x000fe2000afec422 */
[----:B------:R-:W-:Y:S06]  /*59b0*/  @!P3 BRA `(.L_x_39) ;  /* 0x0000006c001cb947 */ /* 0x000fec0003800000 */
[----:B------:R-:W-:Y:S01]  /*59c0*/  ULDC.64 UR16, c[0x0][0x5b8] ;  /* 0x00016e0000107ab9 */ /* 0x000fe20000000a00 */
[----:B------:R-:W-:Y:S01]  /*59d0*/  ISETP.GE.AND P0, PT, R42, 0x1, PT ;  /* 0x000000012a00780c */ /* 0x000fe20003f06270 */
[----:B------:R-:W-:Y:S02]  /*59e0*/  UIMAD UR6, UR11, UR16, URZ ;  /* 0x000000100b0672a4 */ /* 0x000fe4000f8e023f */
[----:B------:R-:W-:Y:S01]  /*59f0*/  IMAD.U32 R35, RZ, RZ, UR16 ;  /* 0x00000010ff237e24 */ /* 0x000fe2000f8e00ff */
[----:B------:R-:W-:Y:S01]  /*5a00*/  BSSY B1, `(.L_x_40) ;  /* 0x0000010000017945 */ /* 0x000fe20003800000 */
[----:B------:R-:W-:Y:S01]  /*5a10*/  ISETP.LT.OR P3, PT, R41, 0x1, !P0 ;  /* 0x000000012900780c */ /* 0x000fe20004761670 */
[----:B------:R-:W-:Y:S02]  /*5a20*/  UIMAD UR6, UR22, UR17, UR6 ;  /* 0x00000011160672a4 */ /* 0x000fe4000f8e0206 */
[----:B------:R-:W-:Y:S01]  /*5a30*/  IMAD.WIDE.U32 R32, R35, UR22, R32 ;  /* 0x0000001623207c25 */ /* 0x000fe2000f8e0020 */
[----:B------:R-:W-:-:S03]  /*5a40*/  ULDC.64 UR10, c[0x0][0x5a8] ;  /* 0x00016a00000a7ab9 */ /* 0x000fc60000000a00 */
[----:B------:R-:W-:Y:S02]  /*5a50*/  IMAD.MOV.U32 R36, RZ, RZ, R32 ;  /* 0x000000ffff247224 */ /* 0x000fe400078e0020 */
[----:B------:R-:W-:Y:S01]  /*5a60*/  VIADD R37, R33, UR6 ;  /* 0x0000000621257c36 */ /* 0x000fe20008000000 */
[----:B------:R-:W-:Y:S02]  /*5a70*/  ULDC.64 UR6, c[0x0][0x5b0] ;  /* 0x00016c0000067ab9 */ /* 0x000fe40000000a00 */
[----:B------:R-:W-:Y:S02]  /*5a80*/  IMAD R34, R39, UR6, RZ ;  /* 0x0000000627227c24 */ /* 0x000fe4000f8e02ff */
[----:B------:R-:W-:-:S04]  /*5a90*/  IMAD.WIDE.U32 R32, R43, UR6, R36 ;  /* 0x000000062b207c25 */ /* 0x000fc8000f8e0024 */
[--C-:B------:R-:W-:Y:S01]  /*5aa0*/  IMAD R35, R43, UR7, R34.reuse ;  /* 0x000000072b237c24 */ /* 0x100fe2000f8e0222 */
[----:B------:R-:W-:Y:S02]  /*5ab0*/  IADD3 R32, P1, R32, UR10, RZ ;  /* 0x0000000a20207c10 */ /* 0x000fe4000ff3e0ff */
[----:B------:R-:W-:Y:S02]  /*5ac0*/  PRMT R34, RZ, 0x7610, R34 ;  /* 0x00007610ff227816 */ /* 0x000fe40000000022 */
[----:B------:R-:W-:Y:S01]  /*5ad0*/  IADD3.X R33, R33, UR11, R35, P1, !PT ;  /* 0x0000000b21217c10 */ /* 0x000fe20008ffe423 */
[----:B------:R-:W-:Y:S08]  /*5ae0*/  @P3 BRA `(.L_x_41) ;  /* 0x0000000000043947 */ /* 0x000ff00003800000 */
[----:B------:R0:W5:Y:S02]  /*5af0*/  LDG.E.U8 R34, desc[UR14][R32.64] ;  /* 0x0000000e20227981 */ /* 0x000164000c1e1100 */
.L_x_41:
[----:B------:R-:W-:Y:S05]  /*5b00*/  BSYNC B1 ;  /* 0x0000000000017941 */ /* 0x000fea0003800000 */
.L_x_40:
[----:B-----5:R-:W-:Y:S01]  /*5b10*/  LOP3.LUT R34, R34, 0xff, RZ, 0xc0, !PT ;  /* 0x000000ff22227812 */ /* 0x020fe200078ec0ff */
[----:B------:R-:W-:Y:S01]  /*5b20*/  BSSY B1, `(.L_x_42) ;  /* 0x000000b000017945 */ /* 0x000fe20003800000 */
[----:B------:R-:W-:Y:S02]  /*5b30*/  ISETP.LT.OR P2, PT, R41, 0x2, !P0 ;  /* 0x000000022900780c */ /* 0x000fe40004741670 */
[----:B------:R-:W-:-:S05]  /*5b40*/  F2FP.F16.E4M3.UNPACK_B R34, R34 ;  /* 0x00000022ff22723e */ /* 0x000fca00020006ff */
[----:B------:R-:W-:-:S05]  /*5b50*/  HADD2.F32 R34, -RZ, R34.H0_H0 ;  /* 0x20000022ff227230 */ /* 0x000fca0000004100 */
[----:B------:R-:W-:Y:S01]  /*5b60*/  FMUL R35, R34, UR21 ;  /* 0x0000001522237c20 */ /* 0x000fe20008400000 */
[----:B------:R-:W-:-:S03]  /*5b70*/  PRMT R34, RZ, 0x7610, R34 ;  /* 0x00007610ff227816 */ /* 0x000fc60000000022 */
[----:B------:R-:W-:-:S05]  /*5b80*/  FFMA R35, R226, UR20, R35 ;  /* 0x00000014e2237c23 */ /* 0x000fca0008000023 */
[----:B------:R-:W-:-:S05]  /*5b90*/  F2FP.SATFINITE.E4M3.F32.PACK_AB_MERGE_C R35, RZ, R35, RZ ;  /* 0x00000023ff23723e */ /* 0x000fca00048070ff */
[----:B------:R2:W-:Y:S01]  /*5ba0*/  @!P3 STG.E.U8 desc[UR14][R24.64], R35 ;  /* 0x000000231800b986 */ /* 0x0005e2000c10110e */
[----:B------:R-:W-:Y:S05]  /*5bb0*/  @P2 BRA `(.L_x_43) ;  /* 0x0000000000042947 */ /* 0x000fea0003800000 */
[----:B------:R3:W5:Y:S02]  /*5bc0*/  LDG.E.U8 R34, desc[UR14][R32.64+0x1] ;  /* 0x0000010e20227981 */ /* 0x000764000c1e1100 */
.L_x_43:
[----:B------:R-:W-:Y:S05]  /*5bd0*/  BSYNC B1 ;  /* 0x0000000000017941 */ /* 0x000fea0003800000 */
.L_x_42:
[----:B-----5:R-:W-:Y:S01]  /*5be0*/  LOP3.LUT R34, R34, 0xff, RZ, 0xc0, !PT ;  /* 0x000000ff22227812 */ /* 0x020fe200078ec0ff */
[----:B------:R-:W-:Y:S01]  /*5bf0*/  BSSY B1, `(.L_x_44) ;  /* 0x0000013000017945 */ /* 0x000fe20003800000 */
[----:B------:R-:W-:Y:S02]  /*5c00*/  IADD3 R45, P1, R43, 0x8, RZ ;  /* 0x000000082b2d7810 */ /* 0x000fe40007f3e0ff */
[----:B------:R-:W-:-:S03]  /*5c10*/  F2FP.F16.E4M3.UNPACK_B R34, R34 ;  /* 0x00000022ff22723e */ /* 0x000fc600020006ff */
[----:B--2---:R-:W-:Y:S01]  /*5c20*/  IMAD.X R35, RZ, RZ, R39, P1 ;  /* 0x000000ffff237224 */ /* 0x004fe200008e0627 */
[----:B------:R-:W-:Y:S01]  /*5c30*/  ISETP.GE.AND P1, PT, R42, 0x9, PT ;  /* 0x000000092a00780c */ /* 0x000fe20003f26270 */
[----:B------:R-:W-:Y:S02]  /*5c40*/  HADD2.F32 R34, -RZ, R34.H0_H0 ;  /* 0x20000022ff227230 */ /* 0x000fe40000004100 */
[----:B------:R-:W-:Y:S01]  /*5c50*/  IMAD R46, R35, UR6, RZ ;  /* 0x00000006232e7c24 */ /* 0x000fe2000f8e02ff */
[----:B------:R-:W-:Y:S02]  /*5c60*/  ISETP.LT.OR P5, PT, R41, 0x1, !P1 ;  /* 0x000000012900780c */ /* 0x000fe40004fa1670 */
[----:B------:R-:W-:Y:S01]  /*5c70*/  FMUL R44, R34, UR21 ;  /* 0x00000015222c7c20 */ /* 0x000fe20008400000 */
[----:B------:R-:W-:-:S04]  /*5c80*/  IMAD.WIDE.U32 R34, R45, UR6, R36 ;  /* 0x000000062d227c25 */ /* 0x000fc8000f8e0024 */
[----:B------:R-:W-:Y:S01]  /*5c90*/  FFMA R44, R225, UR20, R44 ;  /* 0x00000014e12c7c23 */ /* 0x000fe2000800002c */
[----:B------:R-:W-:Y:S01]  /*5ca0*/  IMAD R45, R45, UR7, R46 ;  /* 0x000000072d2d7c24 */ /* 0x000fe2000f8e022e */
[----:B------:R-:W-:-:S03]  /*5cb0*/  IADD3 R34, P3, R34, UR10, RZ ;  /* 0x0000000a22227c10 */ /* 0x000fc6000ff7e0ff */
[----:B------:R-:W-:Y:S02]  /*5cc0*/  F2FP.SATFINITE.E4M3.F32.PACK_AB_MERGE_C R47, RZ, R44, RZ ;  /* 0x0000002cff2f723e */ /* 0x000fe400048070ff */
[----:B------:R-:W-:Y:S02]  /*5cd0*/  IADD3.X R35, R35, UR11, R45, P3, !PT ;  /* 0x0000000b23237c10 */ /* 0x000fe40009ffe42d */
[----:B------:R-:W-:Y:S01]  /*5ce0*/  PRMT R44, RZ, 0x7610, R44 ;  /* 0x00007610ff2c7816 */ /* 0x000fe2000000002c */
[----:B------:R2:W-:Y:S01]  /*5cf0*/  @!P2 STG.E.U8 desc[UR14][R24.64+0x1], R47 ;  /* 0x0000012f1800a986 */ /* 0x0005e2000c10110e */
[----:B------:R-:W-:Y:S05]  /*5d00*/  @P5 BRA `(.L_x_45) ;  /* 0x0000000000045947 */ /* 0x000fea0003800000 */
[----:B------:R4:W5:Y:S02]  /*5d10*/  LDG.E.U8 R44, desc[UR14][R34.64] ;  /* 0x0000000e222c7981 */ /* 0x000964000c1e1100 */
.L_x_45:
[----:B------:R-:W-:Y:S05]  /*5d20*/  BSYNC B1 ;  /* 0x0000000000017941 */ /* 0x000fea0003800000 */
.L_x_44:
        /* <DEDUP_REMOVED lines=12> */
.L_x_47:
[----:B------:R-:W-:Y:S05]  /*5df0*/  BSYNC B1 ;  /* 0x0000000000017941 */ /* 0x000fea0003800000 */
.L_x_46:
[----:B-----5:R-:W-:Y:S01]  /*5e00*/  LOP3.LUT R44, R44, 0xff, RZ, 0xc0, !PT ;  /* 0x000000ff2c2c7812 */ /* 0x020fe200078ec0ff */
[----:B------:R-:W-:Y:S01]  /*5e10*/  BSSY B1, `(.L_x_48) ;  /* 0x000000b000017945 */ /* 0x000fe20003800000 */
[----:B------:R-:W-:Y:S02]  /*5e20*/  ISETP.LT.OR P3, PT, R41, 0x9, !P0 ;  /* 0x000000092900780c */ /* 0x000fe40004761670 */
[----:B------:R-:W-:-:S05]  /*5e30*/  F2FP.F16.E4M3.UNPACK_B R44, R44 ;  /* 0x0000002cff2c723e */ /* 0x000fca00020006ff */
[----:B------:R-:W-:-:S05]  /*5e40*/  HADD2.F32 R44, -RZ, R44.H0_H0 ;  /* 0x2000002cff2c7230 */ /* 0x000fca0000004100 */
[----:B------:R-:W-:-:S04]  /*5e50*/  FMUL R44, R44, UR21 ;  /* 0x000000152c2c7c20 */ /* 0x000fc80008400000 */
[----:B------:R-:W-:-:S05]  /*5e60*/  FFMA R44, R223, UR20, R44 ;  /* 0x00000014df2c7c23 */ /* 0x000fca000800002c */
[----:B0-----:R-:W-:Y:S02]  /*5e70*/  F2FP.SATFINITE.E4M3.F32.PACK_AB_MERGE_C R45, RZ, R44, RZ ;  /* 0x0000002cff2d723e */ /* 0x001fe400048070ff */
[----:B------:R-:W-:-:S03]  /*5e80*/  PRMT R44, RZ, 0x7610, R44 ;  /* 0x00007610ff2c7816 */ /* 0x000fc6000000002c */
[----:B------:R0:W-:Y:S01]  /*5e90*/  @!P2 STG.E.U8 desc[UR14][R26.64+0x1], R45 ;  /* 0x0000012d1a00a986 */ /* 0x0001e2000c10110e */
[----:B------:R-:W-:Y:S05]  /*5ea0*/  @P3 BRA `(.L_x_49) ;  /* 0x0000000000043947 */ /* 0x000fea0003800000 */
[----:B------:R0:W5:Y:S02]  /*5eb0*/  LDG.E.U8 R44, desc[UR14][R32.64+0x8] ;  /* 0x0000080e202c7981 */ /* 0x000164000c1e1100 */
.L_x_49:
[----:B------:R-:W-:Y:S05]  /*5ec0*/  BSYNC B1 ;  /* 0x0000000000017941 */ /* 0x000fea0003800000 */
.L_x_48:
[----:B-----5:R-:W-:Y:S01]  /*5ed0*/  LOP3.LUT R44, R44, 0xff, RZ, 0xc0, !PT ;  /* 0x000000ff2c2c7812 */ /* 0x020fe200078ec0ff */
[----:B------:R-:W-:Y:S01]  /*5ee0*/  BSSY B1, `(.L_x_50) ;  /* 0x000000b000017945 */ /* 0x000fe20003800000 */
[----:B------:R-:W-:Y:S02]  /*5ef0*/  ISETP.LT.OR P2, PT, R41, 0xa, !P0 ;  /* 0x0000000a2900780c */ /* 0x000fe40004741670 */
[----:B------:R-:W-:-:S05]  /*5f00*/  F2FP.F16.E4M3.UNPACK_B R44, R44 ;  /* 0x0000002cff2c723e */ /* 0x000fca00020006ff */
[----:B------:R-:W-:-:S05]  /*5f10*/  HADD2.F32 R44, -RZ, R44.H0_H0 ;  /* 0x2000002cff2c7230 */ /* 0x000fca0000004100 */
[----:B0-----:R-:W-:Y:S01]  /*5f20*/  FMUL R45, R44, UR21 ;  /* 0x000000152c2d7c20 */ /* 0x001fe20008400000 */
[----:B------:R-:W-:-:S03]  /*5f30*/  PRMT R44, RZ, 0x7610, R44 ;  /* 0x00007610ff2c7816 */ /* 0x000fc6000000002c */
[----:B------:R-:W-:-:S05]  /*5f40*/  FFMA R45, R222, UR20, R45 ;  /* 0x00000014de2d7c23 */ /* 0x000fca000800002d */
[----:B------:R-:W-:-:S05]  /*5f50*/  F2FP.SATFINITE.E4M3.F32.PACK_AB_MERGE_C R45, RZ, R45, RZ ;  /* 0x0000002dff2d723e */ /* 0x000fca00048070ff */
[----:B------:R0:W-:Y:S01]  /*5f60*/  @!P3 STG.E.U8 desc[UR14][R24.64+0x8], R45 ;  /* 0x0000082d1800b986 */ /* 0x0001e2000c10110e */
[----:B------:R-:W-:Y:S05]  /*5f70*/  @P2 BRA `(.L_x_51) ;  /* 0x0000000000042947 */ /* 0x000fea0003800000 */
[----:B------:R0:W5:Y:S02]  /*5f80*/  LDG.E.U8 R44, desc[UR14][R32.64+0x9] ;  /* 0x0000090e202c7981 */ /* 0x000164000c1e1100 */
.L_x_51:
[----:B------:R-:W-:Y:S05]  /*5f90*/  BSYNC B1 ;  /* 0x0000000000017941 */ /* 0x000fea0003800000 */
.L_x_50:
        /* <DEDUP_REMOVED lines=12> */
.L_x_53:
[----:B------:R-:W-:Y:S05]  /*6060*/  BSYNC B1 ;  /* 0x0000000000017941 */ /* 0x000fea0003800000 */
.L_x_52:
        /* <DEDUP_REMOVED lines=12> */
.L_x_55:
[----:B------:R-:W-:Y:S05]  /*6130*/  BSYNC B1 ;  /* 0x0000000000017941 */ /* 0x000fea0003800000 */
.L_x_54:
        /* <DEDUP_REMOVED lines=12> */
.L_x_57:
[----:B------:R-:W-:Y:S05]  /*6200*/  BSYNC B1 ;  /* 0x0000000000017941 */ /* 0x000fea0003800000 */
.L_x_56:
        /* <DEDUP_REMOVED lines=12> */
.L_x_59:
[----:B------:R-:W-:Y:S05]  /*62d0*/  BSYNC B1 ;  /* 0x0000000000017941 */ /* 0x000fea0003800000 */
.L_x_58:
        /* <DEDUP_REMOVED lines=12> */
.L_x_61:
[----:B------:R-:W-:Y:S05]  /*63a0*/  BSYNC B1 ;  /* 0x0000000000017941 */ /* 0x000fea0003800000 */
.L_x_60:
        /* <DEDUP_REMOVED lines=12> */
.L_x_63:
[----:B------:R-:W-:Y:S05]  /*6470*/  BSYNC B1 ;  /* 0x0000000000017941 */ /* 0x000fea0003800000 */
.L_x_62:
        /* <DEDUP_REMOVED lines=12> */
.L_x_65:
[----:B------:R-:W-:Y:S05]  /*6540*/  BSYNC B1 ;  /* 0x0000000000017941 */ /* 0x000fea0003800000 */
.L_x_64:
        /* <DEDUP_REMOVED lines=12> */
.L_x_67:
[----:B------:R-:W-:Y:S05]  /*6610*/  BSYNC B1 ;  /* 0x0000000000017941 */ /* 0x000fea0003800000 */
.L_x_66:
        /* <DEDUP_REMOVED lines=12> */
.L_x_69:
[----:B------:R-:W-:Y:S05]  /*66e0*/  BSYNC B1 ;  /* 0x0000000000017941 */ /* 0x000fea0003800000 */
.L_x_68:
        /* <DEDUP_REMOVED lines=12> */
.L_x_71:
[----:B------:R-:W-:Y:S05]  /*67b0*/  BSYNC B1 ;  /* 0x0000000000017941 */ /* 0x000fea0003800000 */
.L_x_70:
        /* <DEDUP_REMOVED lines=12> */
.L_x_73:
[----:B------:R-:W-:Y:S05]  /*6880*/  BSYNC B1 ;  /* 0x0000000000017941 */ /* 0x000fea0003800000 */
.L_x_72:
        /* <DEDUP_REMOVED lines=12> */
.L_x_75:
[----:B------:R-:W-:Y:S05]  /*6950*/  BSYNC B1 ;  /* 0x0000000000017941 */ /* 0x000fea0003800000 */
.L_x_74:
        /* <DEDUP_REMOVED lines=12> */
.L_x_77:
[----:B------:R-:W-:Y:S05]  /*6a20*/  BSYNC B1 ;  /* 0x0000000000017941 */ /* 0x000fea0003800000 */
.L_x_76:
        /* <DEDUP_REMOVED lines=12> */
.L_x_79:
[----:B------:R-:W-:Y:S05]  /*6af0*/  BSYNC B1 ;  /* 0x0000000000017941 */ /* 0x000fea0003800000 */
.L_x_78:
        /* <DEDUP_REMOVED lines=12> */
.L_x_81:
[----:B------:R-:W-:Y:S05]  /*6bc0*/  BSYNC B1 ;  /* 0x0000000000017941 */ /* 0x000fea0003800000 */
.L_x_80:
        /* <DEDUP_REMOVED lines=12> */
.L_x_83:
[----:B------:R-:W-:Y:S05]  /*6c90*/  BSYNC B1 ;  /* 0x0000000000017941 */ /* 0x000fea0003800000 */
.L_x_82:
        /* <DEDUP_REMOVED lines=12> */
.L_x_85:
[----:B------:R-:W-:Y:S05]  /*6d60*/  BSYNC B1 ;  /* 0x0000000000017941 */ /* 0x000fea0003800000 */
.L_x_84:
        /* <DEDUP_REMOVED lines=12> */
.L_x_87:
[----:B------:R-:W-:Y:S05]  /*6e30*/  BSYNC B1 ;  /* 0x0000000000017941 */ /* 0x000fea0003800000 */
.L_x_86:
        /* <DEDUP_REMOVED lines=12> */
.L_x_89:
[----:B------:R-:W-:Y:S05]  /*6f00*/  BSYNC B1 ;  /* 0x0000000000017941 */ /* 0x000fea0003800000 */
.L_x_88:
        /* <DEDUP_REMOVED lines=12> */
.L_x_91:
[----:B------:R-:W-:Y:S05]  /*6fd0*/  BSYNC B1 ;  /* 0x0000000000017941 */ /* 0x000fea0003800000 */
.L_x_90:
        /* <DEDUP_REMOVED lines=12> */
.L_x_93:
[----:B------:R-:W-:Y:S05]  /*70a0*/  BSYNC B1 ;  /* 0x0000000000017941 */ /* 0x000fea0003800000 */
.L_x_92:
        /* <DEDUP_REMOVED lines=12> */
.L_x_95:
[----:B------:R-:W-:Y:S05]  /*7170*/  BSYNC B1 ;  /* 0x0000000000017941 */ /* 0x000fea0003800000 */
.L_x_94:
        /* <DEDUP_REMOVED lines=12> */
.L_x_97:
[----:B------:R-:W-:Y:S05]  /*7240*/  BSYNC B1 ;  /* 0x0000000000017941 */ /* 0x000fea0003800000 */
.L_x_96:
        /* <DEDUP_REMOVED lines=12> */
.L_x_99:
[----:B------:R-:W-:Y:S05]  /*7310*/  BSYNC B1 ;  /* 0x0000000000017941 */ /* 0x000fea0003800000 */
.L_x_98:
        /* <DEDUP_REMOVED lines=12> */
.L_x_101:
[----:B------:R-:W-:Y:S05]  /*73e0*/  BSYNC B1 ;  /* 0x0000000000017941 */ /* 0x000fea0003800000 */
.L_x_100:
        /* <DEDUP_REMOVED lines=12> */
.L_x_103:
[----:B------:R-:W-:Y:S05]  /*74b0*/  BSYNC B1 ;  /* 0x0000000000017941 */ /* 0x000fea0003800000 */
.L_x_102:
        /* <DEDUP_REMOVED lines=12> */
.L_x_105:
[----:B------:R-:W-:Y:S05]  /*7580*/  BSYNC B1 ;  /* 0x0000000000017941 */ /* 0x000fea0003800000 */
.L_x_104:
        /* <DEDUP_REMOVED lines=12> */
.L_x_107:
[----:B------:R-:W-:Y:S05]  /*7650*/  BSYNC B1 ;  /* 0x0000000000017941 */ /* 0x000fea0003800000 */
.L_x_106:
        /* <DEDUP_REMOVED lines=12> */
.L_x_109:
[----:B------:R-:W-:Y:S05]  /*7720*/  BSYNC B1 ;  /* 0x0000000000017941 */ /* 0x000fea0003800000 */
.L_x_108:
        /* <DEDUP_REMOVED lines=12> */
.L_x_111:
[----:B------:R-:W-:Y:S05]  /*77f0*/  BSYNC B1 ;  /* 0x0000000000017941 */ /* 0x000fea0003800000 */
.L_x_110:
        /* <DEDUP_REMOVED lines=12> */
.L_x_113:
[----:B------:R-:W-:Y:S05]  /*78c0*/  BSYNC B1 ;  /* 0x0000000000017941 */ /* 0x000fea0003800000 */
.L_x_112:
        /* <DEDUP_REMOVED lines=12> */
.L_x_115:
[----:B------:R-:W-:Y:S05]  /*7990*/  BSYNC B1 ;  /* 0x0000000000017941 */ /* 0x000fea0003800000 */
.L_x_114:
        /* <DEDUP_REMOVED lines=12> */
.L_x_117:
[----:B------:R-:W-:Y:S05]  /*7a60*/  BSYNC B1 ;  /* 0x0000000000017941 */ /* 0x000fea0003800000 */
.L_x_116:
        /* <DEDUP_REMOVED lines=12> */
.L_x_119:
[----:B------:R-:W-:Y:S05]  /*7b30*/  BSYNC B1 ;  /* 0x0000000000017941 */ /* 0x000fea0003800000 */
.L_x_118:
        /* <DEDUP_REMOVED lines=12> */
.L_x_121:
[----:B------:R-:W-:Y:S05]  /*7c00*/  BSYNC B1 ;  /* 0x0000000000017941 */ /* 0x000fea0003800000 */
.L_x_120:
        /* <DEDUP_REMOVED lines=12> */
.L_x_123:
[----:B------:R-:W-:Y:S05]  /*7cd0*/  BSYNC B1 ;  /* 0x0000000000017941 */ /* 0x000fea0003800000 */
.L_x_122:
        /* <DEDUP_REMOVED lines=12> */
.L_x_125:
[----:B------:R-:W-:Y:S05]  /*7da0*/  BSYNC B1 ;  /* 0x0000000000017941 */ /* 0x000fea0003800000 */
.L_x_124:
        /* <DEDUP_REMOVED lines=12> */
.L_x_127:
[----:B------:R-:W-:Y:S05]  /*7e70*/  BSYNC B1 ;  /* 0x0000000000017941 */ /* 0x000fea0003800000 */
.L_x_126:
        /* <DEDUP_REMOVED lines=12> */
.L_x_129:
[----:B------:R-:W-:Y:S05]  /*7f40*/  BSYNC B1 ;  /* 0x0000000000017941 */ /* 0x000fea0003800000 */
.L_x_128:
        /* <DEDUP_REMOVED lines=12> */
.L_x_131:
[----:B------:R-:W-:Y:S05]  /*8010*/  BSYNC B1 ;  /* 0x0000000000017941 */ /* 0x000fea0003800000 */
.L_x_130:
        /* <DEDUP_REMOVED lines=12> */
.L_x_133:
[----:B------:R-:W-:Y:S05]  /*80e0*/  BSYNC B1 ;  /* 0x0000000000017941 */ /* 0x000fea0003800000 */
.L_x_132:
        /* <DEDUP_REMOVED lines=12> */
.L_x_135:
[----:B------:R-:W-:Y:S05]  /*81b0*/  BSYNC B1 ;  /* 0x0000000000017941 */ /* 0x000fea0003800000 */
.L_x_134:
        /* <DEDUP_REMOVED lines=12> */
.L_x_137:
[----:B------:R-:W-:Y:S05]  /*8280*/  BSYNC B1 ;  /* 0x0000000000017941 */ /* 0x000fea0003800000 */
.L_x_136:
        /* <DEDUP_REMOVED lines=12> */
.L_x_139:
[----:B------:R-:W-:Y:S05]  /*8350*/  BSYNC B1 ;  /* 0x0000000000017941 */ /* 0x000fea0003800000 */
.L_x_138:
        /* <DEDUP_REMOVED lines=12> */
.L_x_141:
[----:B------:R-:W-:Y:S05]  /*8420*/  BSYNC B1 ;  /* 0x0000000000017941 */ /* 0x000fea0003800000 */
.L_x_140:
        /* <DEDUP_REMOVED lines=12> */
.L_x_143:
[----:B------:R-:W-:Y:S05]  /*84f0*/  BSYNC B1 ;  /* 0x0000000000017941 */ /* 0x000fea0003800000 */
.L_x_142:
        /* <DEDUP_REMOVED lines=12> */
.L_x_145:
[----:B------:R-:W-:Y:S05]  /*85c0*/  BSYNC B1 ;  /* 0x0000000000017941 */ /* 0x000fea0003800000 */
.L_x_144:
        /* <DEDUP_REMOVED lines=12> */
.L_x_147:
[----:B------:R-:W-:Y:S05]  /*8690*/  BSYNC B1 ;  /* 0x0000000000017941 */ /* 0x000fea0003800000 */
.L_x_146:
        /* <DEDUP_REMOVED lines=12> */
.L_x_149:
[----:B------:R-:W-:Y:S05]  /*8760*/  BSYNC B1 ;  /* 0x0000000000017941 */ /* 0x000fea0003800000 */
.L_x_148:
        /* <DEDUP_REMOVED lines=12> */
.L_x_151:
[----:B------:R-:W-:Y:S05]  /*8830*/  BSYNC B1 ;  /* 0x0000000000017941 */ /* 0x000fea0003800000 */
.L_x_150:
        /* <DEDUP_REMOVED lines=12> */
.L_x_153:
[----:B------:R-:W-:Y:S05]  /*8900*/  BSYNC B1 ;  /* 0x0000000000017941 */ /* 0x000fea0003800000 */
.L_x_152:
        /* <DEDUP_REMOVED lines=12> */
.L_x_155:
[----:B------:R-:W-:Y:S05]  /*89d0*/  BSYNC B1 ;  /* 0x0000000000017941 */ /* 0x000fea0003800000 */
.L_x_154:
        /* <DEDUP_REMOVED lines=12> */
.L_x_157:
[----:B------:R-:W-:Y:S05]  /*8aa0*/  BSYNC B1 ;  /* 0x0000000000017941 */ /* 0x000fea0003800000 */
.L_x_156:
        /* <DEDUP_REMOVED lines=12> */
.L_x_159:
[----:B------:R-:W-:Y:S05]  /*8b70*/  BSYNC B1 ;  /* 0x0000000000017941 */ /* 0x000fea0003800000 */
.L_x_158:
        /* <DEDUP_REMOVED lines=12> */
.L_x_161:
[----:B------:R-:W-:Y:S05]  /*8c40*/  BSYNC B1 ;  /* 0x0000000000017941 */ /* 0x000fea0003800000 */
.L_x_160:
        /* <DEDUP_REMOVED lines=12> */
.L_x_163:
[----:B------:R-:W-:Y:S05]  /*8d10*/  BSYNC B1 ;  /* 0x0000000000017941 */ /* 0x000fea0003800000 */
.L_x_162:
[----:B-----5:R-:W-:Y:S01]  /*8d20*/  LOP3.LUT R44, R44, 0xff, RZ, 0xc0, !PT ;  /* 0x000000ff2c2c7812 */ /* 0x020fe200078ec0ff */
[----:B------:R-:W-:Y:S01]  /*8d30*/  BSSY B1, `(.L_x_164) ;  /* 0x000000b000017945 */ /* 0x000fe20003800000 */
[----:B------:R-:W-:Y:S02]  /*8d40*/  ISETP.LT.OR P2, PT, R41, 0x79, !P1 ;  /* 0x000000792900780c */ /* 0x000fe40004f41670 */
[----:B------:R-:W-:Y:S02]  /*8d50*/  F2FP.F16.E4M3.UNPACK_B R44, R44 ;  /* 0x0000002cff2c723e */ /* 0x000fe400020006ff */
[----:B0--3--:R-:W-:-:S03]  /*8d60*/  PRMT R32, RZ, 0x7610, R32 ;  /* 0x00007610ff207816 */ /* 0x009fc60000000020 */
[----:B------:R-:W-:-:S05]  /*8d70*/  HADD2.F32 R44, -RZ, R44.H0_H0 ;  /* 0x2000002cff2c7230 */ /* 0x000fca0000004100 */
[----:B------:R-:W-:-:S04]  /*8d80*/  FMUL R44, R44, UR21 ;  /* 0x000000152c2c7c20 */ /* 0x000fc80008400000 */
[----:B------:R-:W-:-:S05]  /*8d90*/  FFMA R44, R165, UR20, R44 ;  /* 0x00000014a52c7c23 */ /* 0x000fca000800002c */
[----:B------:R-:W-:-:S05]  /*8da0*/  F2FP.SATFINITE.E4M3.F32.PACK_AB_MERGE_C R33, RZ, R44, RZ ;  /* 0x0000002cff21723e */ /* 0x000fca00048070ff */
[----:B------:R0:W-:Y:S01]  /*8db0*/  @!P0 STG.E.U8 desc[UR14][R24.64+0x79], R33 ;  /* 0x0000792118008986 */ /* 0x0001e2000c10110e */
[----:B------:R-:W-:Y:S05]  /*8dc0*/  @P2 BRA `(.L_x_165) ;  /* 0x0000000000042947 */ /* 0x000fea0003800000 */
[----:B------:R3:W5:Y:S02]  /*8dd0*/  LDG.E.U8 R32, desc[UR14][R34.64+0x78] ;  /* 0x0000780e22207981 */ /* 0x000764000c1e1100 */
.L_x_165:
[----:B------:R-:W-:Y:S05]  /*8de0*/  BSYNC B1 ;  /* 0x0000000000017941 */ /* 0x000fea0003800000 */
.L_x_164:
[----:B-----5:R-:W-:Y:S01]  /*8df0*/  LOP3.LUT R32, R32, 0xff, RZ, 0xc0, !PT ;  /* 0x000000ff20207812 */ /* 0x020fe200078ec0ff */
[----:B------:R-:W-:Y:S01]  /*8e00*/  BSSY B1, `(.L_x_166) ;  /* 0x000000b000017945 */ /* 0x000fe20003800000 */
[----:B------:R-:W-:Y:S02]  /*8e10*/  ISETP.LT.OR P1, PT, R41, 0x7a, !P1 ;  /* 0x0000007a2900780c */ /* 0x000fe40004f21670 */
[----:B------:R-:W-:Y:S02]  /*8e20*/  F2FP.F16.E4M3.UNPACK_B R32, R32 ;  /* 0x00000020ff20723e */ /* 0x000fe400020006ff */
[----:B0-2---:R-:W-:-:S03]  /*8e30*/  PRMT R24, RZ, 0x7610, R24 ;  /* 0x00007610ff187816 */ /* 0x005fc60000000018 */
[----:B------:R-:W-:-:S05]  /*8e40*/  HADD2.F32 R32, -RZ, R32.H0_H0 ;  /* 0x20000020ff207230 */ /* 0x000fca0000004100 */
[----:B------:R-:W-:-:S04]  /*8e50*/  FMUL R25, R32, UR21 ;  /* 0x0000001520197c20 */ /* 0x000fc80008400000 */
[----:B------:R-:W-:-:S05]  /*8e60*/  FFMA R25, R164, UR20, R25 ;  /* 0x00000014a4197c23 */ /* 0x000fca0008000019 */
[----:B------:R-:W-:-:S05]  /*8e70*/  F2FP.SATFINITE.E4M3.F32.PACK_AB_MERGE_C R25, RZ, R25, RZ ;  /* 0x00000019ff19723e */ /* 0x000fca00048070ff */
[----:B------:R0:W-:Y:S01]  /*8e80*/  @!P2 STG.E.U8 desc[UR14][R26.64+0x78], R25 ;  /* 0x000078191a00a986 */ /* 0x0001e2000c10110e */
[----:B------:R-:W-:Y:S05]  /*8e90*/  @P1 BRA `(.L_x_167) ;  /* 0x0000000000041947 */ /* 0x000fea0003800000 */
[----:B------:R2:W5:Y:S02]  /*8ea0*/  LDG.E.U8 R24, desc[UR14][R34.64+0x79] ;  /* 0x0000790e22187981 */ /* 0x000564000c1e1100 */
.L_x_167:
[----:B------:R-:W-:Y:S05]  /*8eb0*/  BSYNC B1 ;  /* 0x0000000000017941 */ /* 0x000fea0003800000 */
.L_x_166:
[----:B-----5:R-:W-:Y:S01]  /*8ec0*/  LOP3.LUT R24, R24, 0xff, RZ, 0xc0, !PT ;  /* 0x000000ff18187812 */ /* 0x020fe200078ec0ff */
[----:B------:R-:W-:Y:S01]  /*8ed0*/  BSSY B1, `(.L_x_168) ;  /* 0x0000013000017945 */ /* 0x000fe20003800000 */
[----:B------:R-:W-:Y:S02]  /*8ee0*/  IADD3 R33, P0, R43, 0x80, RZ ;  /* 0x000000802b217810 */ /* 0x000fe40007f1e0ff */
[----:B------:R-:W-:-:S03]  /*8ef0*/  F2FP.F16.E4M3.UNPACK_B R24, R24 ;  /* 0x00000018ff18723e */ /* 0x000fc600020006ff */
[----:B0-----:R-:W-:Y:S01]  /*8f00*/  IMAD.X R25, RZ, RZ, R39, P0 ;  /* 0x000000ffff197224 */ /* 0x001fe200000e0627 */
[----:B------:R-:W-:Y:S01]  /*8f10*/  ISETP.GE.AND P0, PT, R42, 0x81, PT ;  /* 0x000000812a00780c */ /* 0x000fe20003f06270 */
[----:B------:R-:W-:Y:S02]  /*8f20*/  HADD2.F32 R24, -RZ, R24.H0_H0 ;  /* 0x20000018ff187230 */ /* 0x000fe40000004100 */
[----:B--234-:R-:W-:Y:S01]  /*8f30*/  IMAD R34, R25, UR6, RZ ;  /* 0x0000000619227c24 */ /* 0x01cfe2000f8e02ff */
        /* <DEDUP_REMOVED lines=12> */
.L_x_169:
[----:B------:R-:W-:Y:S05]  /*9000*/  BSYNC B1 ;  /* 0x0000000000017941 */ /* 0x000fea0003800000 */
.L_x_168:
[----:B-----5:R-:W-:Y:S01]  /*9010*/  LOP3.LUT R32, R32, 0xff, RZ, 0xc0, !PT ;  /* 0x000000ff20207812 */ /* 0x020fe200078ec0ff */
[----:B------:R-:W-:Y:S01]  /*9020*/  BSSY B1, `(.L_x_170) ;  /* 0x000000b000017945 */ /* 0x000fe20003800000 */
[----:B------:R-:W-:Y:S02]  /*9030*/  ISETP.LT.OR P2, PT, R41, 0x2, !P0 ;  /* 0x000000022900780c */ /* 0x000fe40004741670 */
[----:B------:R-:W-:Y:S02]  /*9040*/  F2FP.F16.E4M3.UNPACK_B R32, R32 ;  /* 0x00000020ff20723e */ /* 0x000fe400020006ff */
[----:B0-----:R-:W-:-:S03]  /*9050*/  PRMT R26, RZ, 0x7610, R26 ;  /* 0x00007610ff1a7816 */ /* 0x001fc6000000001a */
[----:B------:R-:W-:-:S05]  /*9060*/  HADD2.F32 R32, -RZ, R32.H0_H0 ;  /* 0x20000020ff207230 */ /* 0x000fca0000004100 */
[----:B------:R-:W-:-:S04]  /*9070*/  FMUL R27, R32, UR21 ;  /* 0x00000015201b7c20 */ /* 0x000fc80008400000 */
[----:B------:R-:W-:-:S05]  /*9080*/  FFMA R27, R162, UR20, R27 ;  /* 0x00000014a21b7c23 */ /* 0x000fca000800001b */
[----:B------:R-:W-:-:S05]  /*9090*/  F2FP.SATFINITE.E4M3.F32.PACK_AB_MERGE_C R27, RZ, R27, RZ ;  /* 0x0000001bff1b723e */ /* 0x000fca00048070ff */
[----:B------:R0:W-:Y:S01]  /*90a0*/  @!P3 STG.E.U8 desc[UR14][R28.64], R27 ;  /* 0x0000001b1c00b986 */ /* 0x0001e2000c10110e */
[----:B------:R-:W-:Y:S05]  /*90b0*/  @P2 BRA `(.L_x_171) ;  /* 0x0000000000042947 */ /* 0x000fea0003800000 */
[----:B------:R3:W5:Y:S02]  /*90c0*/  LDG.E.U8 R26, desc[UR14][R24.64+0x1] ;  /* 0x0000010e181a7981 */ /* 0x000764000c1e1100 */
.L_x_171:
[----:B------:R-:W-:Y:S05]  /*90d0*/  BSYNC B1 ;  /* 0x0000000000017941 */ /* 0x000fea0003800000 */
.L_x_170:
[----:B-----5:R-:W-:Y:S01]  /*90e0*/  LOP3.LUT R26, R26, 0xff, RZ, 0xc0, !PT ;  /* 0x000000ff1a1a7812 */ /* 0x020fe200078ec0ff */
[----:B------:R-:W-:Y:S01]  /*90f0*/  BSSY B1, `(.L_x_172) ;  /* 0x0000013000017945 */ /* 0x000fe20003800000 */
[----:B------:R-:W-:Y:S02]  /*9100*/  IADD3 R43, P1, R43, 0x88, RZ ;  /* 0x000000882b2b7810 */ /* 0x000fe40007f3e0ff */
[----:B------:R-:W-:Y:S02]  /*9110*/  F2FP.F16.E4M3.UNPACK_B R26, R26 ;  /* 0x0000001aff1a723e */ /* 0x000fe400020006ff */
[----:B------:R-:W-:Y:S01]  /*9120*/  PRMT R32, RZ, 0x7610, R32 ;  /* 0x00007610ff207816 */ /* 0x000fe20000000020 */
[----:B------:R-:W-:Y:S01]  /*9130*/  IMAD.X R38, RZ, RZ, R39, P1 ;  /* 0x000000ffff267224 */ /* 0x000fe200008e0627 */
[----:B------:R-:W-:Y:S01]  /*9140*/  ISETP.GE.AND P1, PT, R42, 0x89, PT ;  /* 0x000000892a00780c */ /* 0x000fe20003f26270 */
[----:B------:R-:W-:Y:S02]  /*9150*/  HADD2.F32 R26, -RZ, R26.H0_H0 ;  /* 0x2000001aff1a7230 */ /* 0x000fe40000004100 */
[----:B------:R-:W-:Y:S01]  /*9160*/  IMAD R38, R38, UR6, RZ ;  /* 0x0000000626267c24 */ /* 0x000fe2000f8e02ff */
[----:B------:R-:W-:Y:S01]  /*9170*/  ISETP.LT.OR P5, PT, R41, 0x1, !P1 ;  /* 0x000000012900780c */ /* 0x000fe20004fa1670 */
[----:B------:R-:W-:-:S04]  /*9180*/  IMAD.WIDE.U32 R36, R43, UR6, R36 ;  /* 0x000000062b247c25 */ /* 0x000fc8000f8e0024 */
[----:B------:R-:W-:Y:S01]  /*9190*/  FMUL R26, R26, UR21 ;  /* 0x000000151a1a7c20 */ /* 0x000fe20008400000 */
[----:B------:R-:W-:-:S03]  /*91a0*/  IMAD R43, R43, UR7, R38 ;  /* 0x000000072b2b7c24 */ /* 0x000fc6000f8e0226 */
[----:B------:R-:W-:Y:S01]  /*91b0*/  FFMA R161, R161, UR20, R26 ;  /* 0x00000014a1a17c23 */ /* 0x000fe2000800001a */
[----:B------:R-:W-:-:S04]  /*91c0*/  IADD3 R26, P3, R36, UR10, RZ ;  /* 0x0000000a241a7c10 */ /* 0x000fc8000ff7e0ff */
[----:B------:R-:W-:Y:S02]  /*91d0*/  F2FP.SATFINITE.E4M3.F32.PACK_AB_MERGE_C R161, RZ, R161, RZ ;  /* 0x000000a1ffa1723e */ /* 0x000fe400048070ff */
[----:B0-----:R-:W-:-:S03]  /*91e0*/  IADD3.X R27, R37, UR11, R43, P3, !PT ;  /* 0x0000000b251b7c10 */ /* 0x001fc60009ffe42b */
[----:B------:R0:W-:Y:S01]  /*91f0*/  @!P2 STG.E.U8 desc[UR14][R28.64+0x1], R161 ;  /* 0x000001a11c00a986 */ /* 0x0001e2000c10110e */
[----:B------:R-:W-:Y:S05]  /*9200*/  @P5 BRA `(.L_x_173) ;  /* 0x0000000000045947 */ /* 0x000fea0003800000 */
[----:B------:R4:W5:Y:S02]  /*9210*/  LDG.E.U8 R32, desc[UR14][R26.64] ;  /* 0x0000000e1a207981 */ /* 0x000964000c1e1100 */
.L_x_173:
[----:B------:R-:W-:Y:S05]  /*9220*/  BSYNC B1 ;  /* 0x0000000000017941 */ /* 0x000fea0003800000 */
.L_x_172:
        /* <DEDUP_REMOVED lines=12> */
.L_x_175:
[----:B------:R-:W-:Y:S05]  /*92f0*/  BSYNC B1 ;  /* 0x0000000000017941 */ /* 0x000fea0003800000 */
.L_x_174:
        /* <DEDUP_REMOVED lines=12> */
.L_x_177:
[----:B------:R-:W-:Y:S05]  /*93c0*/  BSYNC B1 ;  /* 0x0000000000017941 */ /* 0x000fea0003800000 */
.L_x_176:
        /* <DEDUP_REMOVED lines=12> */
.L_x_179:
[----:B------:R-:W-:Y:S05]  /*9490*/  BSYNC B1 ;  /* 0x0000000000017941 */ /* 0x000fea0003800000 */
.L_x_178:
        /* <DEDUP_REMOVED lines=12> */
.L_x_181:
[----:B------:R-:W-:Y:S05]  /*9560*/  BSYNC B1 ;  /* 0x0000000000017941 */ /* 0x000fea0003800000 */
.L_x_180:
        /* <DEDUP_REMOVED lines=12> */
.L_x_183:
[----:B------:R-:W-:Y:S05]  /*9630*/  BSYNC B1 ;  /* 0x0000000000017941 */ /* 0x000fea0003800000 */
.L_x_182:
        /* <DEDUP_REMOVED lines=12> */
.L_x_185:
[----:B------:R-:W-:Y:S05]  /*9700*/  BSYNC B1 ;  /* 0x0000000000017941 */ /* 0x000fea0003800000 */
.L_x_184:
        /* <DEDUP_REMOVED lines=12> */
.L_x_187:
[----:B------:R-:W-:Y:S05]  /*97d0*/  BSYNC B1 ;  /* 0x0000000000017941 */ /* 0x000fea0003800000 */
.L_x_186:
        /* <DEDUP_REMOVED lines=12> */
.L_x_189:
[----:B------:R-:W-:Y:S05]  /*98a0*/  BSYNC B1 ;  /* 0x0000000000017941 */ /* 0x000fea0003800000 */
.L_x_188:
        /* <DEDUP_REMOVED lines=12> */
.L_x_191:
[----:B------:R-:W-:Y:S05]  /*9970*/  BSYNC B1 ;  /* 0x0000000000017941 */ /* 0x000fea0003800000 */
.L_x_190:
[----:B-----5:R-:W-:Y:S01]  /*9980*/  LOP3.LUT R32, R32, 0xff, RZ, 0xc0, !PT ;  /* 0x000000ff20207812 */ /* 0x020fe200078ec0ff */
[----:B------:R-:W-:Y:S01]  /*9990*/  BSSY B1, `(.L_x_192) ;  /* 0x000000b000017945 */ /* 0x000fe20003800000 */
[----:B------:R-:W-:Y:S02]  /*99a0*/  ISETP.LT.OR P3, PT, R41, 0x19, !P0 ;  /* 0x000000192900780c */ /* 0x000fe40004761670 */
[----:B------:R-:W-:-:S05]  /*99b0*/  F2FP.F16.E4M3.UNPACK_B R32, R32 ;  /* 0x00000020ff20723e */ /* 0x000fca00020006ff */
[----:B------:R-:W-:-:S05]  /*99c0*/  HADD2.F32 R32, -RZ, R32.H0_H0 ;  /* 0x20000020ff207230 */ /* 0x000fca0000004100 */
[----:B------:R-:W-:-:S04]  /*99d0*/  FMUL R32, R32, UR21 ;  /* 0x0000001520207c20 */ /* 0x000fc80008400000 */
[----:B------:R-:W-:Y:S01]  /*99e0*/  FFMA R32, R23, UR20, R32 ;  /* 0x0000001417207c23 */ /* 0x000fe20008000020 */
[----:B------:R-:W-:-:S04]  /*99f0*/  PRMT R23, RZ, 0x7610, R23 ;  /* 0x00007610ff177816 */ /* 0x000fc80000000017 */
[----:B0-----:R-:W-:-:S05]  /*9a00*/  F2FP.SATFINITE.E4M3.F32.PACK_AB_MERGE_C R33, RZ, R32, RZ ;  /* 0x00000020ff21723e */ /* 0x001fca00048070ff */
[----:B------:R0:W-:Y:S01]  /*9a10*/  @!P2 STG.E.U8 desc[UR14][R30.64+0x11], R33 ;  /* 0x000011211e00a986 */ /* 0x0001e2000c10110e */
[----:B------:R-:W-:Y:S05]  /*9a20*/  @P3 BRA `(.L_x_193) ;  /* 0x0000000000043947 */ /* 0x000fea0003800000 */
[----:B------:R0:W5:Y:S02]  /*9a30*/  LDG.E.U8 R23, desc[UR14][R24.64+0x18] ;  /* 0x0000180e18177981 */ /* 0x000164000c1e1100 */
.L_x_193:
[----:B------:R-:W-:Y:S05]  /*9a40*/  BSYNC B1 ;  /* 0x0000000000017941 */ /* 0x000fea0003800000 */
.L_x_192:
        /* <DEDUP_REMOVED lines=8> */
[----:B------:R-:W-:-:S05]  /*9ad0*/  F2FP.SATFINITE.E4M3.F32.PACK_AB_MERGE_C R23, RZ, R23, RZ ;  /* 0x00000017ff17723e */ /* 0x000fca00048070ff */
[----:B------:R0:W-:Y:S01]  /*9ae0*/  @!P3 STG.E.U8 desc[UR14][R28.64+0x18], R23 ;  /* 0x000018171c00b986 */ /* 0x0001e2000c10110e */
[----:B------:R-:W-:Y:S05]  /*9af0*/  @P2 BRA `(.L_x_195) ;  /* 0x0000000000042947 */ /* 0x000fea0003800000 */
[----:B------:R0:W5:Y:S02]  /*9b00*/  LDG.E.U8 R22, desc[UR14][R24.64+0x19] ;  /* 0x0000190e18167981 */ /* 0x000164000c1e1100 */
.L_x_195:
[----:B------:R-:W-:Y:S05]  /*9b10*/  BSYNC B1 ;  /* 0x0000000000017941 */ /* 0x000fea0003800000 */
.L_x_194:
        /* <DEDUP_REMOVED lines=12> */
.L_x_197:
[----:B------:R-:W-:Y:S05]  /*9be0*/  BSYNC B1 ;  /* 0x0000000000017941 */ /* 0x000fea0003800000 */
.L_x_196:
        /* <DEDUP_REMOVED lines=12> */
.L_x_199:
[----:B------:R-:W-:Y:S05]  /*9cb0*/  BSYNC B1 ;  /* 0x0000000000017941 */ /* 0x000fea0003800000 */
.L_x_198:
        /* <DEDUP_REMOVED lines=12> */
.L_x_201:
[----:B------:R-:W-:Y:S05]  /*9d80*/  BSYNC B1 ;  /* 0x0000000000017941 */ /* 0x000fea0003800000 */
.L_x_200:
        /* <DEDUP_REMOVED lines=12> */
.L_x_203:
[----:B------:R-:W-:Y:S05]  /*9e50*/  BSYNC B1 ;  /* 0x0000000000017941 */ /* 0x000fea0003800000 */
.L_x_202:
        /* <DEDUP_REMOVED lines=12> */
.L_x_205:
[----:B------:R-:W-:Y:S05]  /*9f20*/  BSYNC B1 ;  /* 0x0000000000017941 */ /* 0x000fea0003800000 */
.L_x_204:
        /* <DEDUP_REMOVED lines=12> */
.L_x_207:
[----:B------:R-:W-:Y:S05]  /*9ff0*/  BSYNC B1 ;  /* 0x0000000000017941 */ /* 0x000fea0003800000 */
.L_x_206:
        /* <DEDUP_REMOVED lines=12> */
.L_x_209:
[----:B------:R-:W-:Y:S05]  /*a0c0*/  BSYNC B1 ;  /* 0x0000000000017941 */ /* 0x000fea0003800000 */
.L_x_208:
        /* <DEDUP_REMOVED lines=12> */
.L_x_211:
[----:B------:R-:W-:Y:S05]  /*a190*/  BSYNC B1 ;  /* 0x0000000000017941 */ /* 0x000fea0003800000 */
.L_x_210:
        /* <DEDUP_REMOVED lines=12> */
.L_x_213:
[----:B------:R-:W-:Y:S05]  /*a260*/  BSYNC B1 ;  /* 0x0000000000017941 */ /* 0x000fea0003800000 */
.L_x_212:
        /* <DEDUP_REMOVED lines=12> */
.L_x_215:
[----:B------:R-:W-:Y:S05]  /*a330*/  BSYNC B1 ;  /* 0x0000000000017941 */ /* 0x000fea0003800000 */
.L_x_214:
        /* <DEDUP_REMOVED lines=12> */
.L_x_217:
[----:B------:R-:W-:Y:S05]  /*a400*/  BSYNC B1 ;  /* 0x0000000000017941 */ /* 0x000fea0003800000 */
.L_x_216:
        /* <DEDUP_REMOVED lines=12> */
.L_x_219:
[----:B------:R-:W-:Y:S05]  /*a4d0*/  BSYNC B1 ;  /* 0x0000000000017941 */ /* 0x000fea0003800000 */
.L_x_218:
        /* <DEDUP_REMOVED lines=12> */
.L_x_221:
[----:B------:R-:W-:Y:S05]  /*a5a0*/  BSYNC B1 ;  /* 0x0000000000017941 */ /* 0x000fea0003800000 */
.L_x_220:
        /* <DEDUP_REMOVED lines=12> */
.L_x_223:
[----:B------:R-:W-:Y:S05]  /*a670*/  BSYNC B1 ;  /* 0x0000000000017941 */ /* 0x000fea0003800000 */
.L_x_222:
        /* <DEDUP_REMOVED lines=12> */
.L_x_225:
[----:B------:R-:W-:Y:S05]  /*a740*/  BSYNC B1 ;  /* 0x0000000000017941 */ /* 0x000fea0003800000 */
.L_x_224:
        /* <DEDUP_REMOVED lines=12> */
.L_x_227:
[----:B------:R-:W-:Y:S05]  /*a810*/  BSYNC B1 ;  /* 0x0000000000017941 */ /* 0x000fea0003800000 */
.L_x_226:
        /* <DEDUP_REMOVED lines=12> */
.L_x_229:
[----:B------:R-:W-:Y:S05]  /*a8e0*/  BSYNC B1 ;  /* 0x0000000000017941 */ /* 0x000fea0003800000 */
.L_x_228:
        /* <DEDUP_REMOVED lines=12> */
.L_x_231:
[----:B------:R-:W-:Y:S05]  /*a9b0*/  BSYNC B1 ;  /* 0x0000000000017941 */ /* 0x000fea0003800000 */
.L_x_230:
        /* <DEDUP_REMOVED lines=12> */
.L_x_233:
[----:B------:R-:W-:Y:S05]  /*aa80*/  BSYNC B1 ;  /* 0x0000000000017941 */ /* 0x000fea0003800000 */
.L_x_232:
        /* <DEDUP_REMOVED lines=12> */
.L_x_235:
[----:B------:R-:W-:Y:S05]  /*ab50*/  BSYNC B1 ;  /* 0x0000000000017941 */ /* 0x000fea0003800000 */
.L_x_234:
[----:B-----5:R-:W-:Y:S01]  /*ab60*/  LOP3.LUT R2, R2, 0xff, RZ, 0xc0, !PT ;  /* 0x000000ff02027812 */ /* 0x020fe200078ec0ff */
[----:B------:R-:W-:Y:S01]  /*ab70*/  BSSY B1, `(.L_x_236) ;  /* 0x000000b000017945 */ /* 0x000fe20003800000 */
[----:B------:R-:W-:Y:S02]  /*ab80*/  ISETP.LT.OR P3, PT, R41, 0x41, !P1 ;  /* 0x000000412900780c */ /* 0x000fe40004f61670 */
[----:B------:R-:W-:-:S05]  /*ab90*/  F2FP.F16.E4M3.UNPACK_B R2, R2 ;  /* 0x00000002ff02723e */ /* 0x000fca00020006ff */
[----:B------:R-:W-:-:S05]  /*aba0*/  HADD2.F32 R2, -RZ, R2.H0_H0 ;  /* 0x20000002ff027230 */ /* 0x000fca0000004100 */
[----:B0-----:R-:W-:-:S04]  /*abb0*/  FMUL R3, R2, UR21 ;  /* 0x0000001502037c20 */ /* 0x001fc80008400000 */
[----:B------:R-:W-:Y:S01]  /*abc0*/  FFMA R3, R0, UR20, R3 ;  /* 0x0000001400037c23 */ /* 0x000fe20008000003 */
[----:B------:R-:W-:-:S04]  /*abd0*/  PRMT R0, RZ, 0x7610, R0 ;  /* 0x00007610ff007816 */ /* 0x000fc80000000000 */
[----:B------:R-:W-:-:S05]  /*abe0*/  F2FP.SATFINITE.E4M3.F32.PACK_AB_MERGE_C R3, RZ, R3, RZ ;  /* 0x00000003ff03723e */ /* 0x000fca00048070ff */
[----:B------:R0:W-:Y:S01]  /*abf0*/  @!P2 STG.E.U8 desc[UR14][R28.64+0x41], R3 ;  /* 0x000041031c00a986 */ /* 0x0001e2000c10110e */
[----:B------:R-:W-:Y:S05]  /*ac00*/  @P3 BRA `(.L_x_237) ;  /* 0x0000000000043947 */ /* 0x000fea0003800000 */
[----:B------:R0:W5:Y:S02]  /*ac10*/  LDG.E.U8 R0, desc[UR14][R26.64+0x40] ;  /* 0x0000400e1a007981 */ /* 0x000164000c1e1100 */
.L_x_237:
[----:B------:R-:W-:Y:S05]  /*ac20*/  BSYNC B1 ;  /* 0x0000000000017941 */ /* 0x000fea0003800000 */
.L_x_236:
[----:B------:R-:W2:Y:S01]  /*ac30*/  LDL.LU R2, [R1] ;  /* 0x0000000001027983 */ /* 0x000ea20000300800 */
[----:B-----5:R-:W-:Y:S01]  /*ac40*/  LOP3.LUT R0, R0, 0xff, RZ, 0xc0, !PT ;  /* 0x000000ff00007812 */ /* 0x020fe200078ec0ff */
[----:B------:R-:W-:Y:S01]  /*ac50*/  BSSY B1, `(.L_x_238) ;  /* 0x000000b000017945 */ /* 0x000fe20003800000 */
[----:B------:R-:W-:Y:S02]  /*ac60*/  ISETP.LT.OR P2, PT, R41, 0x42, !P1 ;  /* 0x000000422900780c */ /* 0x000fe40004f41670 */
[----:B------:R-:W-:-:S05]  /*ac70*/  F2FP.F16.E4M3.UNPACK_B R0, R0 ;  /* 0x00000000ff00723e */ /* 0x000fca00020006ff */
[----:B------:R-:W-:-:S05]  /*ac80*/  HADD2.F32 R0, -RZ, R0.H0_H0 ;  /* 0x20000000ff007230 */ /* 0x000fca0000004100 */
[----:B------:R-:W-:-:S04]  /*ac90*/  FMUL R0, R0, UR21 ;  /* 0x0000001500007c20 */ /* 0x000fc80008400000 */
[----:B--2---:R-:W-:-:S05]  /*aca0*/  FFMA R0, R2, UR20, R0 ;  /* 0x0000001402007c23 */ /* 0x004fca0008000000 */
[----:B0-----:R-:W-:Y:S02]  /*acb0*/  F2FP.SATFINITE.E4M3.F32.PACK_AB_MERGE_C R3, RZ, R0, RZ ;  /* 0x00000000ff03723e */ /* 0x001fe400048070ff */
[----:B------:R-:W-:-:S03]  /*acc0*/  PRMT R0, RZ, 0x7610, R0 ;  /* 0x00007610ff007816 */ /* 0x000fc60000000000 */
[----:B------:R0:W-:Y:S01]  /*acd0*/  @!P3 STG.E.U8 desc[UR14][R30.64+0x40], R3 ;  /* 0x000040031e00b986 */ /* 0x0001e2000c10110e */
[----:B------:R-:W-:Y:S05]  /*ace0*/  @P2 BRA `(.L_x_239) ;  /* 0x0000000000042947 */ /* 0x000fea0003800000 */
[----:B------:R2:W5:Y:S02]  /*acf0*/  LDG.E.U8 R0, desc[UR14][R26.64+0x41] ;  /* 0x0000410e1a007981 */ /* 0x000564000c1e1100 */
.L_x_239:
[----:B------:R-:W-:Y:S05]  /*ad00*/  BSYNC B1 ;  /* 0x0000000000017941 */ /* 0x000fea0003800000 */
.L_x_238:
[----:B------:R-:W3:Y:S01]  /*ad10*/  LDL.LU R2, [R1+0x4] ;  /* 0x0000040001027983 */ /* 0x000ee20000300800 */
[----:B-----5:R-:W-:Y:S01]  /*ad20*/  LOP3.LUT R0, R0, 0xff, RZ, 0xc0, !PT ;  /* 0x000000ff00007812 */ /* 0x020fe200078ec0ff */
[----:B------:R-:W-:Y:S01]  /*ad30*/  BSSY B1, `(.L_x_240) ;  /* 0x000000b000017945 */ /* 0x000fe20003800000 */
[----:B------:R-:W-:Y:S02]  /*ad40*/  ISETP.LT.OR P3, PT, R41, 0x49, !P0 ;  /* 0x000000492900780c */ /* 0x000fe40004761670 */
[----:B------:R-:W-:-:S05]  /*ad50*/  F2FP.F16.E4M3.UNPACK_B R0, R0 ;  /* 0x00000000ff00723e */ /* 0x000fca00020006ff */
[----:B------:R-:W-:-:S05]  /*ad60*/  HADD2.F32 R0, -RZ, R0.H0_H0 ;  /* 0x20000000ff007230 */ /* 0x000fca0000004100 */
[----:B------:R-:W-:-:S04]  /*ad70*/  FMUL R0, R0, UR21 ;  /* 0x0000001500007c20 */ /* 0x000fc80008400000 */
[----:B---3--:R-:W-:-:S05]  /*ad80*/  FFMA R0, R2, UR20, R0 ;  /* 0x0000001402007c23 */ /* 0x008fca0008000000 */
[----:B0-----:R-:W-:Y:S02]  /*ad90*/  F2FP.SATFINITE.E4M3.F32.PACK_AB_MERGE_C R3, RZ, R0, RZ ;  /* 0x00000000ff03723e */ /* 0x001fe400048070ff */
[----:B------:R-:W-:-:S03]  /*ada0*/  PRMT R0, RZ, 0x7610, R0 ;  /* 0x00007610ff007816 */ /* 0x000fc60000000000 */
[----:B------:R0:W-:Y:S01]  /*adb0*/  @!P2 STG.E.U8 desc[UR14][R30.64+0x41], R3 ;  /* 0x000041031e00a986 */ /* 0x0001e2000c10110e */
[----:B------:R-:W-:Y:S05]  /*adc0*/  @P3 BRA `(.L_x_241) ;  /* 0x0000000000043947 */ /* 0x000fea0003800000 */
[----:B------:R3:W5:Y:S02]  /*add0*/  LDG.E.U8 R0, desc[UR14][R24.64+0x48] ;  /* 0x0000480e18007981 */ /* 0x000764000c1e1100 */
.L_x_241:
[----:B------:R-:W-:Y:S05]  /*ade0*/  BSYNC B1 ;  /* 0x0000000000017941 */ /* 0x000fea0003800000 */
.L_x_240:
[----:B------:R-:W2:Y:S01]  /*adf0*/  LDL.LU R2, [R1+0x8] ;  /* 0x0000080001027983 */ /* 0x000ea20000300800 */
        /* <DEDUP_REMOVED lines=12> */
.L_x_243:
[----:B------:R-:W-:Y:S05]  /*aec0*/  BSYNC B1 ;  /* 0x0000000000017941 */ /* 0x000fea0003800000 */
.L_x_242:
        /* <DEDUP_REMOVED lines=13> */
.L_x_245:
[----:B------:R-:W-:Y:S05]  /*afa0*/  BSYNC B1 ;  /* 0x0000000000017941 */ /* 0x000fea0003800000 */
.L_x_244:
        /* <DEDUP_REMOVED lines=13> */
.L_x_247:
[----:B------:R-:W-:Y:S05]  /*b080*/  BSYNC B1 ;  /* 0x0000000000017941 */ /* 0x000fea0003800000 */
.L_x_246:
        /* <DEDUP_REMOVED lines=13> */
.L_x_249:
[----:B------:R-:W-:Y:S05]  /*b160*/  BSYNC B1 ;  /* 0x0000000000017941 */ /* 0x000fea0003800000 */
.L_x_248:
        /* <DEDUP_REMOVED lines=13> */
.L_x_251:
[----:B------:R-:W-:Y:S05]  /*b240*/  BSYNC B1 ;  /* 0x0000000000017941 */ /* 0x000fea0003800000 */
.L_x_250:
        /* <DEDUP_REMOVED lines=13> */
.L_x_253:
[----:B------:R-:W-:Y:S05]  /*b320*/  BSYNC B1 ;  /* 0x0000000000017941 */ /* 0x000fea0003800000 */
.L_x_252:
        /* <DEDUP_REMOVED lines=13> */
.L_x_255:
[----:B------:R-:W-:Y:S05]  /*b400*/  BSYNC B1 ;  /* 0x0000000000017941 */ /* 0x000fea0003800000 */
.L_x_254:
        /* <DEDUP_REMOVED lines=13> */
.L_x_257:
[----:B------:R-:W-:Y:S05]  /*b4e0*/  BSYNC B1 ;  /* 0x0000000000017941 */ /* 0x000fea0003800000 */
.L_x_256:
        /* <DEDUP_REMOVED lines=13> */
.L_x_259:
[----:B------:R-:W-:Y:S05]  /*b5c0*/  BSYNC B1 ;  /* 0x0000000000017941 */ /* 0x000fea0003800000 */
.L_x_258:
        /* <DEDUP_REMOVED lines=13> */
.L_x_261:
[----:B------:R-:W-:Y:S05]  /*b6a0*/  BSYNC B1 ;  /* 0x0000000000017941 */ /* 0x000fea0003800000 */
.L_x_260:
        /* <DEDUP_REMOVED lines=13> */
.L_x_263:
[----:B------:R-:W-:Y:S05]  /*b780*/  BSYNC B1 ;  /* 0x0000000000017941 */ /* 0x000fea0003800000 */
.L_x_262:
        /* <DEDUP_REMOVED lines=13> */
.L_x_265:
[----:B------:R-:W-:Y:S05]  /*b860*/  BSYNC B1 ;  /* 0x0000000000017941 */ /* 0x000fea0003800000 */
.L_x_264:
        /* <DEDUP_REMOVED lines=13> */
.L_x_267:
[----:B------:R-:W-:Y:S05]  /*b940*/  BSYNC B1 ;  /* 0x0000000000017941 */ /* 0x000fea0003800000 */
.L_x_266:
        /* <DEDUP_REMOVED lines=13> */
.L_x_269:
[----:B------:R-:W-:Y:S05]  /*ba20*/  BSYNC B1 ;  /* 0x0000000000017941 */ /* 0x000fea0003800000 */
.L_x_268:
        /* <DEDUP_REMOVED lines=13> */
.L_x_271:
[----:B------:R-:W-:Y:S05]  /*bb00*/  BSYNC B1 ;  /* 0x0000000000017941 */ /* 0x000fea0003800000 */
.L_x_270:
        /* <DEDUP_REMOVED lines=13> */
.L_x_273:
[----:B------:R-:W-:Y:S05]  /*bbe0*/  BSYNC B1 ;  /* 0x0000000000017941 */ /* 0x000fea0003800000 */
.L_x_272:
        /* <DEDUP_REMOVED lines=13> */
.L_x_275:
[----:B------:R-:W-:Y:S05]  /*bcc0*/  BSYNC B1 ;  /* 0x0000000000017941 */ /* 0x000fea0003800000 */
.L_x_274:
        /* <DEDUP_REMOVED lines=13> */
.L_x_277:
[----:B------:R-:W-:Y:S05]  /*bda0*/  BSYNC B1 ;  /* 0x0000000000017941 */ /* 0x000fea0003800000 */
.L_x_276:
        /* <DEDUP_REMOVED lines=13> */
.L_x_279:
[----:B------:R-:W-:Y:S05]  /*be80*/  BSYNC B1 ;  /* 0x0000000000017941 */ /* 0x000fea0003800000 */
.L_x_278:
        /* <DEDUP_REMOVED lines=13> */
.L_x_281:
[----:B------:R-:W-:Y:S05]  /*bf60*/  BSYNC B1 ;  /* 0x0000000000017941 */ /* 0x000fea0003800000 */
.L_x_280:
        /* <DEDUP_REMOVED lines=13> */
.L_x_283:
[----:B------:R-:W-:Y:S05]  /*c040*/  BSYNC B1 ;  /* 0x0000000000017941 */ /* 0x000fea0003800000 */
.L_x_282:
        /* <DEDUP_REMOVED lines=13> */
.L_x_285:
[----:B------:R-:W-:Y:S05]  /*c120*/  BSYNC B1 ;  /* 0x0000000000017941 */ /* 0x000fea0003800000 */
.L_x_284:
        /* <DEDUP_REMOVED lines=13> */
.L_x_287:
[----:B------:R-:W-:Y:S05]  /*c200*/  BSYNC B1 ;  /* 0x0000000000017941 */ /* 0x000fea0003800000 */
.L_x_286:
        /* <DEDUP_REMOVED lines=13> */
.L_x_289:
[----:B------:R-:W-:Y:S05]  /*c2e0*/  BSYNC B1 ;  /* 0x0000000000017941 */ /* 0x000fea0003800000 */
.L_x_288:
        /* <DEDUP_REMOVED lines=13> */
.L_x_291:
[----:B------:R-:W-:Y:S05]  /*c3c0*/  BSYNC B1 ;  /* 0x0000000000017941 */ /* 0x000fea0003800000 */
.L_x_290:
        /* <DEDUP_REMOVED lines=13> */
.L_x_293:
[----:B------:R-:W-:Y:S05]  /*c4a0*/  BSYNC B1 ;  /* 0x0000000000017941 */ /* 0x000fea0003800000 */
.L_x_292:
        /* <DEDUP_REMOVED lines=13> */
.L_x_295:
[----:B------:R-:W-:Y:S05]  /*c580*/  BSYNC B1 ;  /* 0x0000000000017941 */ /* 0x000fea0003800000 */
.L_x_294:
[----:B------:R-:W-:Y:S05]  /*c590*/  @P1 BRA `(.L_x_296) ;  /* 0x0000002000ac1947 */ /* 0x000fea0003800000 */
[----:B------:R-:W2:Y:S01]  /*c5a0*/  LDL.LU R2, [R1+0x74] ;  /* 0x0000740001027983 */ /* 0x000ea20000300800 */
[----:B-----5:R-:W-:-:S04]  /*c5b0*/  LOP3.LUT R0, R0, 0xff, RZ, 0xc0, !PT ;  /* 0x000000ff00007812 */ /* 0x020fc800078ec0ff */
[----:B------:R-:W-:-:S05]  /*c5c0*/  F2FP.F16.E4M3.UNPACK_B R0, R0 ;  /* 0x00000000ff00723e */ /* 0x000fca00020006ff */
[----:B------:R-:W-:-:S05]  /*c5d0*/  HADD2.F32 R0, -RZ, R0.H0_H0 ;  /* 0x20000000ff007230 */ /* 0x000fca0000004100 */
[----:B------:R-:W-:-:S04]  /*c5e0*/  FMUL R0, R0, UR21 ;  /* 0x0000001500007c20 */ /* 0x000fc80008400000 */
[----:B--2---:R-:W-:-:S05]  /*c5f0*/  FFMA R0, R2, UR20, R0 ;  /* 0x0000001402007c23 */ /* 0x004fca0008000000 */
[----:B0-----:R-:W-:-:S05]  /*c600*/  F2FP.SATFINITE.E4M3.F32.PACK_AB_MERGE_C R3, RZ, R0, RZ ;  /* 0x00000000ff03723e */ /* 0x001fca00048070ff */
[----:B------:R0:W-:Y:S01]  /*c610*/  STG.E.U8 desc[UR14][R30.64+0x79], R3 ;  /* 0x000079031e007986 */ /* 0x0001e2000c10110e */
[----:B------:R-:W-:Y:S05]  /*c620*/  BRA `(.L_x_296) ;  /* 0x0000002000887947 */ /* 0x000fea0003800000 */
.L_x_39:
[C---:B------:R-:W-:Y:S01]  /*c630*/  ISETP.GE.AND P3, PT, R42.reuse, 0x1, PT ;  /* 0x000000012a00780c */ /* 0x040fe20003f66270 */
[----:B------:R-:W2:Y:S01]  /*c640*/  LDL.LU R227, [R1+0x10] ;  /* 0x0000100001e37983 */ /* 0x000ea20000300800 */
[----:B------:R-:W-:Y:S01]  /*c650*/  ISETP.GE.AND P2, PT, R42, 0x9, PT ;  /* 0x000000092a00780c */ /* 0x000fe20003f46270 */
[----:B------:R-:W-:Y:S01]  /*c660*/  FMUL R225, R225, UR20 ;  /* 0x00000014e1e17c20 */ /* 0x000fe20008400000 */
[C---:B------:R-:W-:Y:S01]  /*c670*/  ISETP.LT.OR P0, PT, R41.reuse, 0x1, !P3 ;  /* 0x000000012900780c */ /* 0x040fe20005f01670 */
[----:B------:R-:W-:Y:S01]  /*c680*/  FMUL R226, R226, UR20 ;  /* 0x00000014e2e27c20 */ /* 0x000fe20008400000 */
[----:B------:R-:W-:Y:S01]  /*c690*/  ISETP.LT.OR P1, PT, R41, 0x2, !P3 ;  /* 0x000000022900780c */ /* 0x000fe20005f21670 */
[----:B------:R-:W-:Y:S01]  /*c6a0*/  FMUL R223, R223, UR20 ;  /* 0x00000014dfdf7c20 */ /* 0x000fe20008400000 */
[----:B------:R-:W-:Y:S01]  /*c6b0*/  ISETP.LT.OR P6, PT, R41, 0x2, !P2 ;  /* 0x000000022900780c */ /* 0x000fe200057c1670 */
[----:B------:R-:W-:Y:S01]  /*c6c0*/  FMUL R224, R224, UR20 ;  /* 0x00000014e0e07c20 */ /* 0x000fe20008400000 */
[----:B------:R-:W-:-:S02]  /*c6d0*/  F2FP.SATFINITE.E4M3.F32.PACK_AB_MERGE_C R33, RZ, R226, RZ ;  /* 0x000000e2ff21723e */ /* 0x000fc400048070ff */
[----:B------:R-:W-:Y:S01]  /*c6e0*/  F2FP.SATFINITE.E4M3.F32.PACK_AB_MERGE_C R225, RZ, R225, RZ ;  /* 0x000000e1ffe1723e */ /* 0x000fe200048070ff */
[----:B------:R-:W-:Y:S01]  /*c6f0*/  FMUL R222, R222, UR20 ;  /* 0x00000014dede7c20 */ /* 0x000fe20008400000 */
[----:B------:R-:W-:Y:S01]  /*c700*/  ISETP.LT.OR P5, PT, R41, 0x1, !P2 ;  /* 0x000000012900780c */ /* 0x000fe200057a1670 */
[----:B------:R-:W-:Y:S01]  /*c710*/  FMUL R221, R221, UR20 ;  /* 0x00000014dddd7c20 */ /* 0x000fe20008400000 */
[----:B------:R-:W-:Y:S01]  /*c720*/  F2FP.SATFINITE.E4M3.F32.PACK_AB_MERGE_C R223, RZ, R223, RZ ;  /* 0x000000dfffdf723e */ /* 0x000fe200048070ff */
[----:B------:R0:W-:Y:S01]  /*c730*/  @!P0 STG.E.U8 desc[UR14][R24.64], R33 ;  /* 0x0000002118008986 */ /* 0x0001e2000c10110e */
[----:B------:R-:W-:-:S03]  /*c740*/  ISETP.LT.OR P0, PT, R41, 0x9, !P3 ;  /* 0x000000092900780c */ /* 0x000fc60005f01670 */
[----:B------:R-:W-:Y:S01]  /*c750*/  @!P1 STG.E.U8 desc[UR14][R24.64+0x1], R225 ;  /* 0x000001e118009986 */ /* 0x000fe2000c10110e */
[----:B------:R-:W-:-:S03]  /*c760*/  ISETP.LT.OR P1, PT, R41, 0xa, !P3 ;  /* 0x0000000a2900780c */ /* 0x000fc60005f21670 */
[----:B------:R-:W-:Y:S01]  /*c770*/  @!P6 STG.E.U8 desc[UR14][R26.64+0x1], R223 ;  /* 0x000001df1a00e986 */ /* 0x000fe2000c10110e */
[----:B------:R-:W-:Y:S01]  /*c780*/  ISETP.LT.OR P6, PT, R41, 0xa, !P2 ;  /* 0x0000000a2900780c */ /* 0x000fe200057c1670 */
[----:B------:R-:W-:Y:S01]  /*c790*/  FMUL R219, R219, UR20 ;  /* 0x00000014dbdb7c20 */ /* 0x000fe20008400000 */
[----:B------:R-:W-:Y:S01]  /*c7a0*/  F2FP.SATFINITE.E4M3.F32.PACK_AB_MERGE_C R35, RZ, R224, RZ ;  /* 0x000000e0ff23723e */ /* 0x000fe200048070ff */
[----:B------:R-:W-:Y:S01]  /*c7b0*/  FMUL R220, R220, UR20 ;  /* 0x00000014dcdc7c20 */ /* 0x000fe20008400000 */
[----:B0-----:R-:W-:Y:S01]  /*c7c0*/  F2FP.SATFINITE.E4M3.F32.PACK_AB_MERGE_C R33, RZ, R222, RZ ;  /* 0x000000deff21723e */ /* 0x001fe200048070ff */
[----:B------:R-:W-:Y:S01]  /*c7d0*/  FMUL R218, R218, UR20 ;  /* 0x00000014dada7c20 */ /* 0x000fe20008400000 */
[----:B------:R-:W-:Y:S01]  /*c7e0*/  F2FP.SATFINITE.E4M3.F32.PACK_AB_MERGE_C R221, RZ, R221, RZ ;  /* 0x000000ddffdd723e */ /* 0x000fe200048070ff */
[----:B------:R0:W-:Y:S01]  /*c7f0*/  @!P5 STG.E.U8 desc[UR14][R26.64], R35 ;  /* 0x000000231a00d986 */ /* 0x0001e2000c10110e */
[C---:B------:R-:W-:Y:S02]  /*c800*/  ISETP.LT.OR P5, PT, R41.reuse, 0x9, !P2 ;  /* 0x000000092900780c */ /* 0x040fe400057a1670 */
        /* <DEDUP_REMOVED lines=8> */
[----:B0-----:R-:W-:Y:S01]  /*c890*/  F2FP.SATFINITE.E4M3.F32.PACK_AB_MERGE_C R35, RZ, R220, RZ ;  /* 0x000000dcff23723e */ /* 0x001fe200048070ff */
[----:B------:R-:W-:Y:S01]  /*c8a0*/  FMUL R215, R215, UR20 ;  /* 0x00000014d7d77c20 */ /* 0x000fe20008400000 */
[----:B------:R-:W4:Y:S01]  /*c8b0*/  LDL.LU R226, [R1+0xc] ;  /* 0x00000c0001e27983 */ /* 0x000f220000300800 */
[----:B---3--:R-:W-:Y:S02]  /*c8c0*/  F2FP.SATFINITE.E4M3.F32.PACK_AB_MERGE_C R33, RZ, R218, RZ ;  /* 0x000000daff21723e */ /* 0x008fe400048070ff */
[----:B------:R-:W-:Y:S01]  /*c8d0*/  F2FP.SATFINITE.E4M3.F32.PACK_AB_MERGE_C R217, RZ, R217, RZ ;  /* 0x000000d9ffd9723e */ /* 0x000fe200048070ff */
[----:B------:R0:W-:Y:S01]  /*c8e0*/  @!P5 STG.E.U8 desc[UR14][R26.64+0x8], R35 ;  /* 0x000008231a00d986 */ /* 0x0001e2000c10110e */
[----:B------:R-:W-:-:S02]  /*c8f0*/  ISETP.LT.OR P5, PT, R41, 0x11, !P2 ;  /* 0x000000112900780c */ /* 0x000fc400057a1670 */
[----:B------:R-:W-:Y:S01]  /*c900*/  F2FP.SATFINITE.E4M3.F32.PACK_AB_MERGE_C R215, RZ, R215, RZ ;  /* 0x000000d7ffd7723e */ /* 0x000fe200048070ff */
[----:B------:R-:W3:Y:S01]  /*c910*/  LDL.LU R224, [R1+0x8] ;  /* 0x0000080001e07983 */ /* 0x000ee20000300800 */
[----:B------:R-:W-:-:S03]  /*c920*/  FMUL R216, R216, UR20 ;  /* 0x00000014d8d87c20 */ /* 0x000fc60008400000 */
[----:B------:R-:W4:Y:S04]  /*c930*/  LDL.LU R225, [R1+0x4] ;  /* 0x0000040001e17983 */ /* 0x000f280000300800 */
[----:B------:R-:W3:Y:S01]  /*c940*/  LDL.LU R223, [R1] ;  /* 0x0000000001df7983 */ /* 0x000ee20000300800 */
[----:B0-----:R-:W-:Y:S01]  /*c950*/  F2FP.SATFINITE.E4M3.F32.PACK_AB_MERGE_C R35, RZ, R216, RZ ;  /* 0x000000d8ff23723e */ /* 0x001fe200048070ff */
[----:B------:R-:W-:Y:S01]  /*c960*/  FMUL R214, R214, UR20 ;  /* 0x00000014d6d67c20 */ /* 0x000fe20008400000 */
[----:B------:R-:W-:Y:S01]  /*c970*/  FMUL R213, R213, UR20 ;  /* 0x00000014d5d57c20 */ /* 0x000fe20008400000 */
[----:B------:R0:W-:Y:S01]  /*c980*/  @!P0 STG.E.U8 desc[UR14][R24.64+0x10], R33 ;  /* 0x0000102118008986 */ /* 0x0001e2000c10110e */
[----:B------:R-:W-:Y:S01]  /*c990*/  ISETP.LT.OR P0, PT, R41, 0x19, !P3 ;  /* 0x000000192900780c */ /* 0x000fe20005f01670 */
[----:B------:R-:W-:Y:S01]  /*c9a0*/  FMUL R211, R211, UR20 ;  /* 0x00000014d3d37c20 */ /* 0x000fe20008400000 */
[----:B------:R-:W-:Y:S01]  /*c9b0*/  FMUL R212, R212, UR20 ;  /* 0x00000014d4d47c20 */ /* 0x000fe20008400000 */
[----:B------:R-:W-:Y:S01]  /*c9c0*/  @!P1 STG.E.U8 desc[UR14][R24.64+0x11], R217 ;  /* 0x000011d918009986 */ /* 0x000fe2000c10110e */
[C---:B------:R-:W-:Y:S01]  /*c9d0*/  ISETP.LT.OR P1, PT, R41.reuse, 0x1a, !P3 ;  /* 0x0000001a2900780c */ /* 0x040fe20005f21670 */
[----:B------:R-:W-:Y:S01]  /*c9e0*/  FMUL R210, R210, UR20 ;  /* 0x00000014d2d27c20 */ /* 0x000fe20008400000 */
[----:B------:R-:W-:Y:S01]  /*c9f0*/  F2FP.SATFINITE.E4M3.F32.PACK_AB_MERGE_C R213, RZ, R213, RZ ;  /* 0x000000d5ffd5723e */ /* 0x000fe200048070ff */
[----:B------:R-:W-:Y:S01]  /*ca00*/  @!P6 STG.E.U8 desc[UR14][R26.64+0x11], R215 ;  /* 0x000011d71a00e986 */ /* 0x000fe2000c10110e */
[----:B------:R-:W-:Y:S01]  /*ca10*/  ISETP.LT.OR P6, PT, R41, 0x1a, !P2 ;  /* 0x0000001a2900780c */ /* 0x000fe200057c1670 */
[----:B------:R-:W-:Y:S01]  /*ca20*/  FMUL R209, R209, UR20 ;  /* 0x00000014d1d17c20 */ /* 0x000fe20008400000 */
[----:B------:R-:W-:Y:S01]  /*ca30*/  F2FP.SATFINITE.E4M3.F32.PACK_AB_MERGE_C R211, RZ, R211, RZ ;  /* 0x000000d3ffd3723e */ /* 0x000fe200048070ff */
[----:B------:R1:W-:Y:S01]  /*ca40*/  @!P5 STG.E.U8 desc[UR14][R26.64+0x10], R35 ;  /* 0x000010231a00d986 */ /* 0x0003e2000c10110e */
[----:B0-----:R-:W-:Y:S01]  /*ca50*/  F2FP.SATFINITE.E4M3.F32.PACK_AB_MERGE_C R33, RZ, R214, RZ ;  /* 0x000000d6ff21723e */ /* 0x001fe200048070ff */
[----:B------:R-:W-:Y:S01]  /*ca60*/  FMUL R207, R207, UR20 ;  /* 0x00000014cfcf7c20 */ /* 0x000fe20008400000 */
[C---:B------:R-:W-:Y:S01]  /*ca70*/  ISETP.LT.OR P5, PT, R41.reuse, 0x19, !P2 ;  /* 0x000000192900780c */ /* 0x040fe200057a1670 */
[----:B------:R-:W-:Y:S01]  /*ca80*/  FMUL R208, R208, UR20 ;  /* 0x00000014d0d07c20 */ /* 0x000fe20008400000 */
[----:B------:R-:W-:Y:S01]  /*ca90*/  F2FP.SATFINITE.E4M3.F32.PACK_AB_MERGE_C R209, RZ, R209, RZ ;  /* 0x000000d1ffd1723e */ /* 0x000fe200048070ff */
[----:B------:R0:W-:Y:S01]  /*caa0*/  @!P0 STG.E.U8 desc[UR14][R24.64+0x18], R33 ;  /* 0x0000182118008986 */ /* 0x0001e2000c10110e */
[C---:B------:R-:W-:Y:S01]  /*cab0*/  ISETP.LT.OR P0, PT, R41.reuse, 0x21, !P3 ;  /* 0x000000212900780c */ /* 0x040fe20005f01670 */
[----:B------:R-:W-:Y:S01]  /*cac0*/  FMUL R206, R206, UR20 ;  /* 0x00000014cece7c20 */ /* 0x000fe20008400000 */
[----:B------:R-:W-:Y:S01]  /*cad0*/  F2FP.SATFINITE.E4M3.F32.PACK_AB_MERGE_C R207, RZ, R207, RZ ;  /* 0x000000cfffcf723e */ /* 0x000fe200048070ff */
[----:B------:R-:W-:Y:S01]  /*cae0*/  @!P1 STG.E.U8 desc[UR14][R24.64+0x19], R213 ;  /* 0x000019d518009986 */ /* 0x000fe2000c10110e */
[----:B------:R-:W-:Y:S01]  /*caf0*/  ISETP.LT.OR P1, PT, R41, 0x22, !P3 ;  /* 0x000000222900780c */ /* 0x000fe20005f21670 */
[----:B------:R-:W-:Y:S01]  /*cb00*/  FMUL R205, R205, UR20 ;  /* 0x00000014cdcd7c20 */ /* 0x000fe20008400000 */
[----:B-1----:R-:W-:Y:S01]  /*cb10*/  F2FP.SATFINITE.E4M3.F32.PACK_AB_MERGE_C R35, RZ, R212, RZ ;  /* 0x000000d4ff23723e */ /* 0x002fe200048070ff */
        /* <DEDUP_REMOVED lines=11> */
[----:B------:R-:W-:Y:S01]  /*cbd0*/  ISETP.LT.OR P0, PT, R41, 0x29, !P3 ;  /* 0x000000292900780c */ /* 0x000fe20005f01670 */
[----:B------:R-:W-:Y:S01]  /*cbe0*/  FMUL R201, R201, UR20 ;  /* 0x00000014c9c97c20 */ /* 0x000fe20008400000 */
[----:B------:R-:W-:Y:S01]  /*cbf0*/  FMUL R199, R199, UR20 ;  /* 0x00000014c7c77c20 */ /* 0x000fe20008400000 */
[----:B------:R-:W-:Y:S01]  /*cc00*/  @!P1 STG.E.U8 desc[UR14][R24.64+0x21], R209 ;  /* 0x000021d118009986 */ /* 0x000fe2000c10110e */
[C---:B------:R-:W-:Y:S01]  /*cc10*/  ISETP.LT.OR P1, PT, R41.reuse, 0x2a, !P3 ;  /* 0x0000002a2900780c */ /* 0x040fe20005f21670 */
        /* <DEDUP_REMOVED lines=9> */
[----:B------:R-:W-:Y:S01]  /*ccb0*/  ISETP.LT.OR P5, PT, R41, 0x29, !P2 ;  /* 0x000000292900780c */ /* 0x000fe200057a1670 */
[----:B------:R-:W-:Y:S01]  /*ccc0*/  FMUL R195, R195, UR20 ;  /* 0x00000014c3c37c20 */ /* 0x000fe20008400000 */
[----:B------:R-:W-:Y:S01]  /*ccd0*/  F2FP.SATFINITE.E4M3.F32.PACK_AB_MERGE_C R199, RZ, R199, RZ ;  /* 0x000000c7ffc7723e */ /* 0x000fe200048070ff */
[----:B------:R0:W-:Y:S01]  /*cce0*/  @!P0 STG.E.U8 desc[UR14][R24.64+0x28], R33 ;  /* 0x0000282118008986 */ /* 0x0001e2000c10110e */
[C---:B------:R-:W-:Y:S01]  /*ccf0*/  ISETP.LT.OR P0, PT, R41.reuse, 0x31, !P3 ;  /* 0x000000312900780c */ /* 0x040fe20005f01670 */
[----:B------:R-:W-:Y:S01]  /*cd00*/  FMUL R196, R196, UR20 ;  /* 0x00000014c4c47c20 */ /* 0x000fe20008400000 */
[----:B------:R-:W-:Y:S01]  /*cd10*/  F2FP.SATFINITE.E4M3.F32.PACK_AB_MERGE_C R197, RZ, R197, RZ ;  /* 0x000000c5ffc5723e */ /* 0x000fe200048070ff */
        /* <DEDUP_REMOVED lines=59> */
[C---:B------:R-:W-:Y:S01]  /*d0d0*/  ISETP.LT.OR P6, PT, R41.reuse, 0x4a, !P2 ;  /* 0x0000004a2900780c */ /* 0x040fe200057c1670 */
        /* <DEDUP_REMOVED lines=57> */
[----:B------:R-:W-:Y:S01]  /*d470*/  ISETP.LT.OR P5, PT, R41, 0x61, !P3 ;  /* 0x000000612900780c */ /* 0x000fe20005fa1670 */
[----:B------:R-:W-:Y:S01]  /*d480*/  FMUL R161, R161, UR20 ;  /* 0x00000014a1a17c20 */ /* 0x000fe20008400000 */
[----:B0-----:R-:W-:Y:S01]  /*d490*/  F2FP.SATFINITE.E4M3.F32.PACK_AB_MERGE_C R33, RZ, R178, RZ ;  /* 0x000000b2ff21723e */ /* 0x001fe200048070ff */
[----:B------:R-:W-:Y:S01]  /*d4a0*/  FMUL R160, R160, UR20 ;  /* 0x00000014a0a07c20 */ /* 0x000fe20008400000 */
[----:B------:R-:W-:Y:S01]  /*d4b0*/  FMUL R159, R159, UR20 ;  /* 0x000000149f9f7c20 */ /* 0x000fe20008400000 */
[----:B------:R-:W-:Y:S01]  /*d4c0*/  FMUL R157, R157, UR20 ;  /* 0x000000149d9d7c20 */ /* 0x000fe20008400000 */
[----:B------:R-:W-:Y:S01]  /*d4d0*/  F2FP.SATFINITE.E4M3.F32.PACK_AB_MERGE_C R161, RZ, R161, RZ ;  /* 0x000000a1ffa1723e */ /* 0x000fe200048070ff */
[----:B------:R-:W-:Y:S01]  /*d4e0*/  FMUL R158, R158, UR20 ;  /* 0x000000149e9e7c20 */ /* 0x000fe20008400000 */
[----:B------:R-:W-:Y:S01]  /*d4f0*/  FMUL R156, R156, UR20 ;  /* 0x000000149c9c7c20 */ /* 0x000fe20008400000 */
[----:B------:R-:W-:Y:S01]  /*d500*/  @!P6 STG.E.U8 desc[UR14][R24.64+0x61], R177 ;  /* 0x000061b11800e986 */ /* 0x000fe2000c10110e */
[----:B------:R-:W-:Y:S01]  /*d510*/  ISETP.LT.OR P6, PT, R41, 0x69, !P3 ;  /* 0x000000692900780c */ /* 0x000fe20005fc1670 */
[----:B------:R-:W-:Y:S01]  /*d520*/  FMUL R155, R155, UR20 ;  /* 0x000000149b9b7c20 */ /* 0x000fe20008400000 */
[----:B-1----:R-:W-:Y:S01]  /*d530*/  F2FP.SATFINITE.E4M3.F32.PACK_AB_MERGE_C R35, RZ, R176, RZ ;  /* 0x000000b0ff23723e */ /* 0x002fe200048070ff */
[----:B------:R0:W-:Y:S01]  /*d540*/  @!P5 STG.E.U8 desc[UR14][R24.64+0x60], R33 ;  /* 0x000060211800d986 */ /* 0x0001e2000c10110e */
        /* <DEDUP_REMOVED lines=16> */
[----:B-1----:R-:W-:Y:S01]  /*d650*/  F2FP.SATFINITE.E4M3.F32.PACK_AB_MERGE_C R35, RZ, R170, RZ ;  /* 0x000000aaff23723e */ /* 0x002fe200048070ff */
[----:B------:R-:W-:Y:S01]  /*d660*/  @!P0 STG.E.U8 desc[UR14][R24.64+0x69], R173 ;  /* 0x000069ad18008986 */ /* 0x000fe2000c10110e */
        /* <DEDUP_REMOVED lines=12> */
[----:B------:R-:W-:Y:S01]  /*d730*/  ISETP.LT.OR P6, PT, R41, 0x79, !P3 ;  /* 0x000000792900780c */ /* 0x000fe20005fc1670 */
[----:B------:R-:W-:Y:S01]  /*d740*/  FMUL R17, R17, UR20 ;  /* 0x0000001411117c20 */ /* 0x000fe20008400000 */
[----:B------:R-:W-:Y:S01]  /*d750*/  ISETP.LT.OR P3, PT, R41, 0x7a, !P3 ;  /* 0x0000007a2900780c */ /* 0x000fe20005f61670 */
[----:B------:R-:W-:Y:S01]  /*d760*/  @!P0 STG.E.U8 desc[UR14][R24.64+0x71], R169 ;  /* 0x000071a918008986 */ /* 0x000fe2000c10110e */
[----:B0-----:R-:W-:Y:S01]  /*d770*/  F2FP.SATFINITE.E4M3.F32.PACK_AB_MERGE_C R33, RZ, R168, RZ ;  /* 0x000000a8ff21723e */ /* 0x001fe200048070ff */
[----:B------:R-:W-:Y:S01]  /*d780*/  FMUL R18, R18, UR20 ;  /* 0x0000001412127c20 */ /* 0x000fe20008400000 */
[----:B------:R-:W-:Y:S01]  /*d790*/  ISETP.GE.AND P0, PT, R42, 0x89, PT ;  /* 0x000000892a00780c */ /* 0x000fe20003f06270 */
[----:B------:R-:W-:Y:S01]  /*d7a0*/  FMUL R16, R16, UR20 ;  /* 0x0000001410107c20 */ /* 0x000fe20008400000 */
[----:B------:R-:W-:Y:S01]  /*d7b0*/  F2FP.SATFINITE.E4M3.F32.PACK_AB_MERGE_C R21, RZ, R21, RZ ;  /* 0x00000015ff15723e */ /* 0x000fe200048070ff */
[----:B------:R0:W-:Y:S01]  /*d7c0*/  @!P1 STG.E.U8 desc[UR14][R26.64+0x70], R33 ;  /* 0x000070211a009986 */ /* 0x0001e2000c10110e */
[----:B------:R-:W-:Y:S01]  /*d7d0*/  ISETP.GE.AND P1, PT, R42, 0x81, PT ;  /* 0x000000812a00780c */ /* 0x000fe20003f26270 */
[----:B------:R-:W-:Y:S01]  /*d7e0*/  FMUL R15, R15, UR20 ;  /* 0x000000140f0f7c20 */ /* 0x000fe20008400000 */
[----:B-1----:R-:W-:Y:S01]  /*d7f0*/  F2FP.SATFINITE.E4M3.F32.PACK_AB_MERGE_C R35, RZ, R166, RZ ;  /* 0x000000a6ff23723e */ /* 0x002fe200048070ff */
[----:B------:R-:W-:Y:S01]  /*d800*/  @!P5 STG.E.U8 desc[UR14][R26.64+0x71], R167 ;  /* 0x000071a71a00d986 */ /* 0x000fe2000c10110e */
[----:B------:R-:W-:Y:S01]  /*d810*/  ISETP.LT.OR P5, PT, R41, 0x79, !P2 ;  /* 0x000000792900780c */ /* 0x000fe200057a1670 */
[----:B------:R-:W-:Y:S01]  /*d820*/  FMUL R13, R13, UR20 ;  /* 0x000000140d0d7c20 */ /* 0x000fe20008400000 */
[C---:B------:R-:W-:Y:S01]  /*d830*/  ISETP.LT.OR P2, PT, R41.reuse, 0x7a, !P2 ;  /* 0x0000007a2900780c */ /* 0x040fe20005741670 */
        /* <DEDUP_REMOVED lines=9> */
[----:B------:R-:W-:Y:S01]  /*d8d0*/  F2FP.SATFINITE.E4M3.F32.PACK_AB_MERGE_C R17, RZ, R17, RZ ;  /* 0x00000011ff11723e */ /* 0x000fe200048070ff */
[----:B------:R-:W-:Y:S01]  /*d8e0*/  @!P5 STG.E.U8 desc[UR14][R26.64+0x78], R37 ;  /* 0x000078251a00d986 */ /* 0x000fe2000c10110e */
[----:B------:R-:W-:Y:S01]  /*d8f0*/  ISETP.LT.OR P5, PT, R41, 0x1, !P0 ;  /* 0x000000012900780c */ /* 0x000fe200047a1670 */
[----:B------:R-:W-:Y:S01]  /*d900*/  FMUL R9, R9, UR20 ;  /* 0x0000001409097c20 */ /* 0x000fe20008400000 */
[----:B------:R-:W-:Y:S01]  /*d910*/  F2FP.SATFINITE.E4M3.F32.PACK_AB_MERGE_C R15, RZ, R15, RZ ;  /* 0x0000000fff0f723e */ /* 0x000fe200048070ff */
[----:B------:R0:W-:Y:S01]  /*d920*/  @!P2 STG.E.U8 desc[UR14][R26.64+0x79], R163 ;  /* 0x000079a31a00a986 */ /* 0x0001e2000c10110e */
[C---:B------:R-:W-:Y:S01]  /*d930*/  ISETP.LT.OR P2, PT, R41.reuse, 0xa, !P1 ;  /* 0x0000000a2900780c */ /* 0x040fe20004f41670 */
        /* <DEDUP_REMOVED lines=9> */
[----:B------:R-:W-:Y:S01]  /*d9d0*/  F2FP.SATFINITE.E4M3.F32.PACK_AB_MERGE_C R11, RZ, R11, RZ ;  /* 0x0000000bff0b723e */ /* 0x000fe200048070ff */
[----:B------:R2:W-:Y:S01]  /*d9e0*/  @!P5 STG.E.U8 desc[UR14][R30.64], R33 ;  /* 0x000000211e00d986 */ /* 0x0005e2000c10110e */
[----:B------:R-:W-:Y:S01]  /*d9f0*/  ISETP.LT.OR P5, PT, R41, 0x9, !P0 ;  /* 0x000000092900780c */ /* 0x000fe200047a1670 */
[----:B------:R-:W-:Y:S01]  /*da00*/  FMUL R5, R5, UR20 ;  /* 0x0000001405057c20 */ /* 0x000fe20008400000 */
[----:B0-----:R-:W-:Y:S01]  /*da10*/  F2FP.SATFINITE.E4M3.F32.PACK_AB_MERGE_C R27, RZ, R156, RZ ;  /* 0x0000009cff1b723e */ /* 0x001fe200048070ff */
[----:B-----5:R-:W-:Y:S01]  /*da20*/  FMUL R0, R0, UR20 ;  /* 0x0000001400007c20 */ /* 0x020fe20008400000 */
[----:B------:R-:W-:Y:S01]  /*da30*/  F2FP.SATFINITE.E4M3.F32.PACK_AB_MERGE_C R9, RZ, R9, RZ ;  /* 0x00000009ff09723e */ /* 0x000fe200048070ff */
[----:B------:R-:W-:Y:S01]  /*da40*/  FMUL R6, R6, UR20 ;  /* 0x0000001406067c20 */ /* 0x000fe20008400000 */
[----:B------:R-:W-:Y:S01]  /*da50*/  F2FP.SATFINITE.E4M3.F32.PACK_AB_MERGE_C R7, RZ, R7, RZ ;  /* 0x00000007ff07723e */ /* 0x000fe200048070ff */
[----:B------:R-:W4:Y:S01]  /*da60*/  LDL.LU R221, [R1+0x14] ;  /* 0x0000140001dd7983 */ /* 0x000f220000300800 */
[----:B-1----:R-:W-:Y:S01]  /*da70*/  F2FP.SATFINITE.E4M3.F32.PACK_AB_MERGE_C R25, RZ, R158, RZ ;  /* 0x0000009eff19723e */ /* 0x002fe200048070ff */
[----:B------:R-:W-:Y:S01]  /*da80*/  FMUL R2, R2, UR20 ;  /* 0x0000001402027c20 */ /* 0x000fe20008400000 */
[----:B------:R-:W-:Y:S01]  /*da90*/  F2FP.SATFINITE.E4M3.F32.PACK_AB_MERGE_C R5, RZ, R5, RZ ;  /* 0x00000005ff05723e */ /* 0x000fe200048070ff */
[----:B------:R-:W-:Y:S01]  /*daa0*/  @!P6 STG.E.U8 desc[UR14][R30.64+0x1], R159 ;  /* 0x0000019f1e00e986 */ /* 0x000fe2000c10110e */
[----:B------:R-:W-:Y:S01]  /*dab0*/  ISETP.LT.OR P6, PT, R41, 0xa, !P0 ;  /* 0x0000000a2900780c */ /* 0x000fe200047c1670 */
[----:B------:R-:W-:Y:S01]  /*dac0*/  FMUL R3, R3, UR20 ;  /* 0x0000001403037c20 */ /* 0x000fe20008400000 */
[----:B--2---:R-:W-:Y:S01]  /*dad0*/  F2FP.SATFINITE.E4M3.F32.PACK_AB_MERGE_C R33, RZ, R152, RZ ;  /* 0x00000098ff21723e */ /* 0x004fe200048070ff */
[----:B------:R-:W-:Y:S01]  /*dae0*/  @!P2 STG.E.U8 desc[UR14][R28.64+0x9], R157 ;  /* 0x0000099d1c00a986 */ /* 0x000fe2000c10110e */
[----:B------:R-:W-:Y:S01]  /*daf0*/  ISETP.LT.OR P2, PT, R41, 0x12, !P1 ;  /* 0x000000122900780c */ /* 0x000fe20004f41670 */
[----:B------:R-:W-:-:S02]  /*db00*/  FMUL R4, R4, UR20 ;  /* 0x0000001404047c20 */ /* 0x000fc40008400000 */
[----:B------:R0:W-:Y:S01]  /*db10*/  @!P3 STG.E.U8 desc[UR14][R28.64+0x8], R25 ;  /* 0x000008191c00b986 */ /* 0x0001e2000c10110e */
[----:B------:R-:W-:-:S03]  /*db20*/  ISETP.LT.OR P3, PT, R41, 0x11, !P1 ;  /* 0x000000112900780c */ /* 0x000fc60004f61670 */
[----:B------:R1:W-:Y:S01]  /*db30*/  @!P5 STG.E.U8 desc[UR14][R30.64+0x8], R27 ;  /* 0x0000081b1e00d986 */ /* 0x0003e2000c10110e */
[----:B------:R-:W-:-:S03]  /*db40*/  ISETP.LT.OR P5, PT, R41, 0x11, !P0 ;  /* 0x000000112900780c */ /* 0x000fc600047a1670 */
[----:B------:R-:W-:Y:S01]  /*db50*/  @!P6 STG.E.U8 desc[UR14][R30.64+0x9], R155 ;  /* 0x0000099b1e00e986 */ /* 0x000fe2000c10110e */
[----:B------:R-:W-:-:S03]  /*db60*/  ISETP.LT.OR P6, PT, R41, 0x12, !P0 ;  /* 0x000000122900780c */ /* 0x000fc600047c1670 */
[----:B------:R-:W-:Y:S01]  /*db70*/  @!P2 STG.E.U8 desc[UR14][R28.64+0x11], R153 ;  /* 0x000011991c00a986 */ /* 0x000fe2000c10110e */
[----:B------:R-:W-:Y:S02]  /*db80*/  ISETP.LT.OR P2, PT, R41, 0x1a, !P1 ;  /* 0x0000001a2900780c */ /* 0x000fe40004f41670 */
[----:B0-----:R-:W-:Y:S01]  /*db90*/  F2FP.SATFINITE.E4M3.F32.PACK_AB_MERGE_C R25, RZ, R154, RZ ;  /* 0x0000009aff19723e */ /* 0x001fe200048070ff */
[----:B------:R-:W2:Y:S01]  /*dba0*/  LDL.LU R220, [R1+0x18] ;  /* 0x0000180001dc7983 */ /* 0x000ea20000300800 */
[----:B-1----:R-:W-:-:S03]  /*dbb0*/  F2FP.SATFINITE.E4M3.F32.PACK_AB_MERGE_C R27, RZ, R20, RZ ;  /* 0x00000014ff1b723e */ /* 0x002fc600048070ff */
[----:B------:R0:W-:Y:S01]  /*dbc0*/  @!P3 STG.E.U8 desc[UR14][R28.64+0x10], R25 ;  /* 0x000010191c00b986 */ /* 0x0001e2000c10110e */
[----:B------:R-:W-:-:S03]  /*dbd0*/  ISETP.LT.OR P3, PT, R41, 0x19, !P1 ;  /* 0x000000192900780c */ /* 0x000fc60004f61670 */
[----:B------:R-:W-:Y:S01]  /*dbe0*/  @!P5 STG.E.U8 desc[UR14][R30.64+0x10], R33 ;  /* 0x000010211e00d986 */ /* 0x000fe2000c10110e */
[----:B------:R-:W-:-:S03]  /*dbf0*/  ISETP.LT.OR P5, PT, R41, 0x19, !P0 ;  /* 0x000000192900780c */ /* 0x000fc600047a1670 */
[----:B------:R1:W-:Y:S01]  /*dc00*/  @!P6 STG.E.U8 desc[UR14][R30.64+0x11], R23 ;  /* 0x000011171e00e986 */ /* 0x0003e2000c10110e */
[----:B------:R-:W-:-:S03]  /*dc10*/  ISETP.LT.OR P6, PT, R41, 0x1a, !P0 ;  /* 0x0000001a2900780c */ /* 0x000fc600047c1670 */
[----:B------:R3:W-:Y:S01]  /*dc20*/  @!P2 STG.E.U8 desc[UR14][R28.64+0x19], R21 ;  /* 0x000019151c00a986 */ /* 0x0007e2000c10110e */
[C---:B------:R-:W-:Y:S02]  /*dc30*/  ISETP.LT.OR P2, PT, R41.reuse, 0x22, !P1 ;  /* 0x000000222900780c */ /* 0x040fe40004f41670 */
[----:B0-----:R-:W-:Y:S01]  /*dc40*/  F2FP.SATFINITE.E4M3.F32.PACK_AB_MERGE_C R25, RZ, R22, RZ ;  /* 0x00000016ff19723e */ /* 0x001fe200048070ff */
[----:B------:R-:W2:Y:S04]  /*dc50*/  LDL.LU R222, [R1+0x1c] ;  /* 0x00001c0001de7983 */ /* 0x000ea80000300800 */
[----:B------:R-:W-:Y:S01]  /*dc60*/  @!P3 STG.E.U8 desc[UR14][R28.64+0x18], R25 ;  /* 0x000018191c00b986 */ /* 0x000fe2000c10110e */
[C---:B------:R-:W-:Y:S02]  /*dc70*/  ISETP.LT.OR P3, PT, R41.reuse, 0x21, !P1 ;  /* 0x000000212900780c */ /* 0x040fe40004f61670 */
[----:B-1----:R-:W-:Y:S01]  /*dc80*/  F2FP.SATFINITE.E4M3.F32.PACK_AB_MERGE_C R23, RZ, R18, RZ ;  /* 0x00000012ff17723e */ /* 0x002fe200048070ff */
[----:B------:R-:W-:Y:S01]  /*dc90*/  @!P5 STG.E.U8 desc[UR14][R30.64+0x18], R27 ;  /* 0x0000181b1e00d986 */ /* 0x000fe2000c10110e */
[----:B------:R-:W-:-:S02]  /*dca0*/  ISETP.LT.OR P5, PT, R41, 0x21, !P0 ;  /* 0x000000212900780c */ /* 0x000fc400047a1670 */
[----:B---3--:R-:W-:Y:S01]  /*dcb0*/  F2FP.SATFINITE.E4M3.F32.PACK_AB_MERGE_C R21, RZ, R16, RZ ;  /* 0x00000010ff15723e */ /* 0x008fe200048070ff */
[----:B------:R0:W-:Y:S01]  /*dcc0*/  @!P6 STG.E.U8 desc[UR14][R30.64+0x19], R19 ;  /* 0x000019131e00e986 */ /* 0x0001e2000c10110e */
[----:B------:R-:W-:-:S03]  /*dcd0*/  ISETP.LT.OR P6, PT, R41, 0x22, !P0 ;  /* 0x000000222900780c */ /* 0x000fc600047c1670 */
[----:B------:R1:W-:Y:S01]  /*dce0*/  @!P2 STG.E.U8 desc[UR14][R28.64+0x21], R17 ;  /* 0x000021111c00a986 */ /* 0x0003e2000c10110e */
[----:B------:R-:W-:-:S03]  /*dcf0*/  ISETP.LT.OR P2, PT, R41, 0x2a, !P1 ;  /* 0x0000002a2900780c */ /* 0x000fc60004f41670 */
[----:B------:R-:W-:Y:S01]  /*dd00*/  @!P3 STG.E.U8 desc[UR14][R28.64+0x20], R23 ;  /* 0x000020171c00b986 */ /* 0x000fe2000c10110e */
[----:B------:R-:W-:-:S03]  /*dd10*/  ISETP.LT.OR P3, PT, R41, 0x29, !P1 ;  /* 0x000000292900780c */ /* 0x000fc60004f61670 */
[----:B------:R-:W-:Y:S01]  /*dd20*/  @!P5 STG.E.U8 desc[UR14][R30.64+0x20], R21 ;  /* 0x000020151e00d986 */ /* 0x000fe2000c10110e */
[C---:B------:R-:W-:Y:S02]  /*dd30*/  ISETP.LT.OR P5, PT, R41.reuse, 0x29, !P0 ;  /* 0x000000292900780c */ /* 0x040fe400047a1670 */
[----:B0-----:R-:W-:Y:S01]  /*dd40*/  F2FP.SATFINITE.E4M3.F32.PACK_AB_MERGE_C R19, RZ, R14, RZ ;  /* 0x0000000eff13723e */ /* 0x001fe200048070ff */
[----:B------:R0:W-:Y:S01]  /*dd50*/  @!P6 STG.E.U8 desc[UR14][R30.64+0x21], R15 ;  /* 0x0000210f1e00e986 */ /* 0x0001e2000c10110e */
[C---:B------:R-:W-:Y:S02]  /*dd60*/  ISETP.LT.OR P6, PT, R41.reuse, 0x2a, !P0 ;  /* 0x0000002a2900780c */ /* 0x040fe400047c1670 */
[----:B-1----:R-:W-:Y:S01]  /*dd70*/  F2FP.SATFINITE.E4M3.F32.PACK_AB_MERGE_C R17, RZ, R12, RZ ;  /* 0x0000000cff11723e */ /* 0x002fe200048070ff */
        /* <DEDUP_REMOVED lines=15> */
[----:B0-----:R-:W-:Y:S02]  /*de70*/  F2FP.SATFINITE.E4M3.F32.PACK_AB_MERGE_C R11, RZ, R6, RZ ;  /* 0x00000006ff0b723e */ /* 0x001fe400048070ff */
[C---:B------:R-:W-:Y:S01]  /*de80*/  ISETP.LT.OR P5, PT, R41.reuse, 0x39, !P0 ;  /* 0x000000392900780c */ /* 0x040fe200047a1670 */
[----:B------:R0:W-:Y:S01]  /*de90*/  @!P6 STG.E.U8 desc[UR14][R30.64+0x31], R7 ;  /* 0x000031071e00e986 */ /* 0x0001e2000c10110e */
[----:B-1----:R-:W-:Y:S02]  /*dea0*/  F2FP.SATFINITE.E4M3.F32.PACK_AB_MERGE_C R9, RZ, R4, RZ ;  /* 0x00000004ff09723e */ /* 0x002fe400048070ff */
[----:B------:R-:W-:Y:S01]  /*deb0*/  ISETP.LT.OR P6, PT, R41, 0x3a, !P0 ;  /* 0x0000003a2900780c */ /* 0x000fe200047c1670 */
[----:B------:R1:W-:Y:S04]  /*dec0*/  @!P2 STG.E.U8 desc[UR14][R28.64+0x39], R5 ;  /* 0x000039051c00a986 */ /* 0x0003e8000c10110e */
[----:B------:R3:W-:Y:S01]  /*ded0*/  @!P3 STG.E.U8 desc[UR14][R28.64+0x38], R11 ;  /* 0x0000380b1c00b986 */ /* 0x0007e2000c10110e */
[----:B------:R-:W-:Y:S01]  /*dee0*/  FMUL R4, R227, UR20 ;  /* 0x00000014e3047c20 */ /* 0x000fe20008400000 */
[----:B------:R-:W-:-:S02]  /*def0*/  ISETP.LT.OR P3, PT, R41, 0x41, !P1 ;  /* 0x000000412900780c */ /* 0x000fc40004f61670 */
[----:B0-----:R-:W-:Y:S02]  /*df00*/  F2FP.SATFINITE.E4M3.F32.PACK_AB_MERGE_C R7, RZ, R3, RZ ;  /* 0x00000003ff07723e */ /* 0x001fe400048070ff */
[----:B-1----:R-:W-:Y:S01]  /*df10*/  F2FP.SATFINITE.E4M3.F32.PACK_AB_MERGE_C R5, RZ, R0, RZ ;  /* 0x00000000ff05723e */ /* 0x002fe200048070ff */
[----:B------:R-:W-:Y:S01]  /*df20*/  FMUL R0, R223, UR20 ;  /* 0x00000014df007c20 */ /* 0x000fe20008400000 */
[----:B------:R-:W-:Y:S01]  /*df30*/  ISETP.LT.OR P2, PT, R41, 0x42, !P1 ;  /* 0x000000422900780c */ /* 0x000fe20004f41670 */
[----:B------:R-:W2:Y:S01]  /*df40*/  LDL.LU R223, [R1+0x20] ;  /* 0x0000200001df7983 */ /* 0x000ea20000300800 */
[----:B---3--:R-:W-:Y:S02]  /*df50*/  F2FP.SATFINITE.E4M3.F32.PACK_AB_MERGE_C R11, RZ, R2, RZ ;  /* 0x00000002ff0b723e */ /* 0x008fe400048070ff */
[----:B------:R-:W-:Y:S01]  /*df60*/  F2FP.SATFINITE.E4M3.F32.PACK_AB_MERGE_C R13, RZ, R0, RZ ;  /* 0x00000000ff0d723e */ /* 0x000fe200048070ff */
[----:B----4-:R-:W-:Y:S01]  /*df70*/  FMUL R0, R225, UR20 ;  /* 0x00000014e1007c20 */ /* 0x010fe20008400000 */
[----:B------:R-:W-:Y:S01]  /*df80*/  FMUL R2, R224, UR20 ;  /* 0x00000014e0027c20 */ /* 0x000fe20008400000 */
[----:B------:R-:W3:Y:S04]  /*df90*/  LDL.LU R225, [R1+0x24] ;  /* 0x0000240001e17983 */ /* 0x000ee80000300800 */
[----:B------:R-:W4:Y:S01]  /*dfa0*/  LDL.LU R224, [R1+0x28] ;  /* 0x0000280001e07983 */ /* 0x000f220000300800 */
[----:B------:R-:W-:-:S03]  /*dfb0*/  FMUL R3, R226, UR20 ;  /* 0x00000014e2037c20 */ /* 0x000fc60008400000 */
[----:B------:R-:W4:Y:S04]  /*dfc0*/  LDL.LU R226, [R1+0x2c] ;  /* 0x00002c0001e27983 */ /* 0x000f280000300800 */
[----:B------:R-:W4:Y:S04]  /*dfd0*/  LDL.LU R227, [R1+0x30] ;  /* 0x0000300001e37983 */ /* 0x000f280000300800 */
[----:B------:R-:W-:Y:S01]  /*dfe0*/  @!P5 STG.E.U8 desc[UR14][R30.64+0x38], R9 ;  /* 0x000038091e00d986 */ /* 0x000fe2000c10110e */
[----:B------:R-:W-:-:S03]  /*dff0*/  ISETP.LT.OR P5, PT, R41, 0x41, !P0 ;  /* 0x000000412900780c */ /* 0x000fc600047a1670 */
[----:B------:R0:W-:Y:S01]  /*e000*/  @!P6 STG.E.U8 desc[UR14][R30.64+0x39], R7 ;  /* 0x000039071e00e986 */ /* 0x0001e2000c10110e */
[----:B------:R-:W-:-:S03]  /*e010*/  ISETP.LT.OR P6, PT, R41, 0x42, !P0 ;  /* 0x000000422900780c */ /* 0x000fc600047c1670 */
[----:B------:R-:W-:Y:S01]  /*e020*/  @!P3 STG.E.U8 desc[UR14][R28.64+0x40], R11 ;  /* 0x0000400b1c00b986 */ /* 0x000fe2000c10110e */
[----:B------:R-:W-:-:S03]  /*e030*/  ISETP.LT.OR P3, PT, R41, 0x49, !P1 ;  /* 0x000000492900780c */ /* 0x000fc60004f61670 */
[----:B------:R1:W-:Y:S01]  /*e040*/  @!P2 STG.E.U8 desc[UR14][R28.64+0x41], R5 ;  /* 0x000041051c00a986 */ /* 0x0003e2000c10110e */
[----:B0-----:R-:W-:-:S03]  /*e050*/  F2FP.SATFINITE.E4M3.F32.PACK_AB_MERGE_C R7, RZ, R0, RZ ;  /* 0x00000000ff07723e */ /* 0x001fc600048070ff */
[----:B------:R-:W-:Y:S01]  /*e060*/  @!P5 STG.E.U8 desc[UR14][R30.64+0x40], R13 ;  /* 0x0000400d1e00d986 */ /* 0x000fe2000c10110e */
[C---:B------:R-:W-:Y:S02]  /*e070*/  ISETP.LT.OR P2, PT, R41.reuse, 0x4a, !P1 ;  /* 0x0000004a2900780c */ /* 0x040fe40004f41670 */
[----:B-1----:R-:W-:Y:S01]  /*e080*/  F2FP.SATFINITE.E4M3.F32.PACK_AB_MERGE_C R5, RZ, R2, RZ ;  /* 0x00000002ff05723e */ /* 0x002fe200048070ff */
[----:B------:R0:W-:Y:S01]  /*e090*/  @!P6 STG.E.U8 desc[UR14][R30.64+0x41], R7 ;  /* 0x000041071e00e986 */ /* 0x0001e2000c10110e */
[C---:B------:R-:W-:Y:S02]  /*e0a0*/  ISETP.LT.OR P5, PT, R41.reuse, 0x49, !P0 ;  /* 0x000000492900780c */ /* 0x040fe400047a1670 */
[C---:B------:R-:W-:Y:S01]  /*e0b0*/  ISETP.LT.OR P6, PT, R41.reuse, 0x4a, !P0 ;  /* 0x0000004a2900780c */ /* 0x040fe200047c1670 */
[----:B------:R1:W-:Y:S01]  /*e0c0*/  @!P3 STG.E.U8 desc[UR14][R28.64+0x48], R5 ;  /* 0x000048051c00b986 */ /* 0x0003e2000c10110e */
[----:B------:R-:W-:Y:S02]  /*e0d0*/  ISETP.LT.OR P3, PT, R41, 0x51, !P1 ;  /* 0x000000512900780c */ /* 0x000fe40004f61670 */
[----:B------:R-:W-:-:S02]  /*e0e0*/  F2FP.SATFINITE.E4M3.F32.PACK_AB_MERGE_C R9, RZ, R3, RZ ;  /* 0x00000003ff09723e */ /* 0x000fc400048070ff */
[----:B------:R-:W-:-:S03]  /*e0f0*/  F2FP.SATFINITE.E4M3.F32.PACK_AB_MERGE_C R11, RZ, R4, RZ ;  /* 0x00000004ff0b723e */ /* 0x000fc600048070ff */
[----:B------:R1:W-:Y:S04]  /*e100*/  @!P2 STG.E.U8 desc[UR14][R28.64+0x49], R9 ;  /* 0x000049091c00a986 */ /* 0x0003e8000c10110e */
[----:B------:R-:W-:Y:S01]  /*e110*/  @!P5 STG.E.U8 desc[UR14][R30.64+0x48], R11 ;  /* 0x0000480b1e00d986 */ /* 0x000fe2000c10110e */
[----:B------:R-:W-:-:S03]  /*e120*/  FMUL R0, R221, UR20 ;  /* 0x00000014dd007c20 */ /* 0x000fc60008400000 */
[----:B------:R-:W4:Y:S02]  /*e130*/  LDL.LU R221, [R1+0x34] ;  /* 0x0000340001dd7983 */ /* 0x000f240000300800 */
[----:B0-----:R-:W-:-:S05]  /*e140*/  F2FP.SATFINITE.E4M3.F32.PACK_AB_MERGE_C R7, RZ, R0, RZ ;  /* 0x00000000ff07723e */ /* 0x001fca00048070ff */
[----:B------:R-:W-:Y:S01]  /*e150*/  @!P6 STG.E.U8 desc[UR14][R30.64+0x49], R7 ;  /* 0x000049071e00e986 */ /* 0x000fe2000c10110e */
[----:B--2---:R-:W-:-:S03]  /*e160*/  FMUL R2, R220, UR20 ;  /* 0x00000014dc027c20 */ /* 0x004fc60008400000 */
[----:B------:R-:W2:Y:S02]  /*e170*/  LDL.LU R220, [R1+0x38] ;  /* 0x0000380001dc7983 */ /* 0x000ea40000300800 */
[----:B-1----:R-:W-:-:S05]  /*e180*/  F2FP.SATFINITE.E4M3.F32.PACK_AB_MERGE_C R5, RZ, R2, RZ ;  /* 0x00000002ff05723e */ /* 0x002fca00048070ff */
[----:B------:R0:W-:Y:S01]  /*e190*/  @!P3 STG.E.U8 desc[UR14][R28.64+0x50], R5 ;  /* 0x000050051c00b986 */ /* 0x0001e2000c10110e */
[----:B------:R-:W-:-:S03]  /*e1a0*/  FMUL R3, R222, UR20 ;  /* 0x00000014de037c20 */ /* 0x000fc60008400000 */
[----:B------:R-:W2:Y:S02]  /*e1b0*/  LDL.LU R222, [R1+0x3c] ;  /* 0x00003c0001de7983 */ /* 0x000ea40000300800 */
[----:B------:R-:W-:Y:S01]  /*e1c0*/  F2FP.SATFINITE.E4M3.F32.PACK_AB_MERGE_C R9, RZ, R3, RZ ;  /* 0x00000003ff09723e */ /* 0x000fe200048070ff */
[----:B------:R-:W-:Y:S02]  /*e1d0*/  FMUL R0, R223, UR20 ;  /* 0x00000014df007c20 */ /* 0x000fe40008400000 */
[----:B------:R-:W2:Y:S03]  /*e1e0*/  LDL.LU R223, [R1+0x40] ;  /* 0x0000400001df7983 */ /* 0x000ea60000300800 */
[----:B------:R-:W-:Y:S01]  /*e1f0*/  F2FP.SATFINITE.E4M3.F32.PACK_AB_MERGE_C R13, RZ, R0, RZ ;  /* 0x00000000ff0d723e */ /* 0x000fe200048070ff */
[----:B---3--:R-:W-:Y:S02]  /*e200*/  FMUL R2, R225, UR20 ;  /* 0x00000014e1027c20 */ /* 0x008fe40008400000 */
[----:B------:R-:W3:Y:S01]  /*e210*/  LDL.LU R225, [R1+0x44] ;  /* 0x0000440001e17983 */ /* 0x000ee20000300800 */
[----:B----4-:R-:W-:-:S03]  /*e220*/  FMUL R0, R224, UR20 ;  /* 0x00000014e0007c20 */ /* 0x010fc60008400000 */
[----:B------:R-:W4:Y:S01]  /*e230*/  LDL.LU R224, [R1+0x48] ;  /* 0x0000480001e07983 */ /* 0x000f220000300800 */
[----:B------:R-:W-:Y:S01]  /*e240*/  FMUL R3, R226, UR20 ;  /* 0x00000014e2037c20 */ /* 0x000fe20008400000 */
[----:B0-----:R-:W-:Y:S02]  /*e250*/  F2FP.SATFINITE.E4M3.F32.PACK_AB_MERGE_C R5, RZ, R0, RZ ;  /* 0x00000000ff05723e */ /* 0x001fe400048070ff */
[----:B------:R-:W4:Y:S01]  /*e260*/  LDL.LU R226, [R1+0x4c] ;  /* 0x00004c0001e27983 */ /* 0x000f220000300800 */
[----:B------:R-:W-:-:S03]  /*e270*/  FMUL R0, R227, UR20 ;  /* 0x00000014e3007c20 */ /* 0x000fc60008400000 */
[----:B------:R-:W4:Y:S01]  /*e280*/  LDL.LU R227, [R1+0x50] ;  /* 0x0000500001e37983 */ /* 0x000f220000300800 */
[C---:B------:R-:W-:Y:S02]  /*e290*/  ISETP.LT.OR P2, PT, R41.reuse, 0x52, !P1 ;  /* 0x000000522900780c */ /* 0x040fe40004f41670 */
[C---:B------:R-:W-:Y:S01]  /*e2a0*/  ISETP.LT.OR P6, PT, R41.reuse, 0x52, !P0 ;  /* 0x000000522900780c */ /* 0x040fe200047c1670 */
[----:B------:R-:W4:Y:S01]  /*e2b0*/  LDL.LU R219, [R1+0x54] ;  /* 0x0000540001db7983 */ /* 0x000f220000300800 */
[C---:B------:R-:W-:Y:S02]  /*e2c0*/  ISETP.LT.OR P5, PT, R41.reuse, 0x51, !P0 ;  /* 0x000000512900780c */ /* 0x040fe400047a1670 */
[----:B------:R-:W-:Y:S02]  /*e2d0*/  ISETP.LT.OR P3, PT, R41, 0x59, !P1 ;  /* 0x000000592900780c */ /* 0x000fe40004f61670 */
[----:B------:R-:W-:Y:S02]  /*e2e0*/  F2FP.SATFINITE.E4M3.F32.PACK_AB_MERGE_C R7, RZ, R2, RZ ;  /* 0x00000002ff07723e */ /* 0x000fe400048070ff */
[----:B------:R-:W-:-:S03]  /*e2f0*/  F2FP.SATFINITE.E4M3.F32.PACK_AB_MERGE_C R11, RZ, R0, RZ ;  /* 0x00000000ff0b723e */ /* 0x000fc600048070ff */
[----:B------:R0:W-:Y:S01]  /*e300*/  @!P2 STG.E.U8 desc[UR14][R28.64+0x51], R9 ;  /* 0x000051091c00a986 */ /* 0x0001e2000c10110e */
[----:B------:R-:W-:-:S03]  /*e310*/  ISETP.LT.OR P2, PT, R41, 0x5a, !P1 ;  /* 0x0000005a2900780c */ /* 0x000fc60004f41670 */
[----:B------:R-:W-:Y:S01]  /*e320*/  @!P6 STG.E.U8 desc[UR14][R30.64+0x51], R7 ;  /* 0x000051071e00e986 */ /* 0x000fe2000c10110e */
[----:B------:R-:W-:-:S03]  /*e330*/  ISETP.LT.OR P6, PT, R41, 0x5a, !P0 ;  /* 0x0000005a2900780c */ /* 0x000fc600047c1670 */
[----:B------:R-:W-:Y:S01]  /*e340*/  @!P5 STG.E.U8 desc[UR14][R30.64+0x50], R13 ;  /* 0x0000500d1e00d986 */ /* 0x000fe2000c10110e */
[----:B0-----:R-:W-:-:S03]  /*e350*/  F2FP.SATFINITE.E4M3.F32.PACK_AB_MERGE_C R9, RZ, R3, RZ ;  /* 0x00000003ff09723e */ /* 0x001fc600048070ff */
[----:B------:R0:W-:Y:S04]  /*e360*/  @!P3 STG.E.U8 desc[UR14][R28.64+0x58], R5 ;  /* 0x000058051c00b986 */ /* 0x0001e8000c10110e */
[----:B------:R1:W-:Y:S01]  /*e370*/  @!P2 STG.E.U8 desc[UR14][R28.64+0x59], R9 ;  /* 0x000059091c00a986 */ /* 0x0003e2000c10110e */
[----:B------:R-:W-:-:S03]  /*e380*/  FMUL R0, R221, UR20 ;  /* 0x00000014dd007c20 */ /* 0x000fc60008400000 */
[----:B------:R-:W4:Y:S02]  /*e390*/  LDL.LU R221, [R1+0x58] ;  /* 0x0000580001dd7983 */ /* 0x000f240000300800 */
[----:B0-----:R-:W-:-:S05]  /*e3a0*/  F2FP.SATFINITE.E4M3.F32.PACK_AB_MERGE_C R5, RZ, R0, RZ ;  /* 0x00000000ff05723e */ /* 0x001fca00048070ff */
[----:B------:R0:W-:Y:S01]  /*e3b0*/  @!P6 STG.E.U8 desc[UR14][R30.64+0x59], R5 ;  /* 0x000059051e00e986 */ /* 0x0001e2000c10110e */
[----:B--2---:R-:W-:-:S03]  /*e3c0*/  FMUL R2, R220, UR20 ;  /* 0x00000014dc027c20 */ /* 0x004fc60008400000 */
[----:B------:R-:W2:Y:S02]  /*e3d0*/  LDL.LU R220, [R1+0x5c] ;  /* 0x00005c0001dc7983 */ /* 0x000ea40000300800 */
[----:B------:R-:W-:Y:S01]  /*e3e0*/  F2FP.SATFINITE.E4M3.F32.PACK_AB_MERGE_C R7, RZ, R2, RZ ;  /* 0x00000002ff07723e */ /* 0x000fe200048070ff */
[----:B------:R-:W-:Y:S02]  /*e3f0*/  FMUL R3, R222, UR20 ;  /* 0x00000014de037c20 */ /* 0x000fe40008400000 */
[----:B------:R-:W2:Y:S03]  /*e400*/  LDL.LU R222, [R1+0x60] ;  /* 0x0000600001de7983 */ /* 0x000ea60000300800 */
[----:B-1----:R-:W-:Y:S01]  /*e410*/  F2FP.SATFINITE.E4M3.F32.PACK_AB_MERGE_C R9, RZ, R3, RZ ;  /* 0x00000003ff09723e */ /* 0x002fe200048070ff */
[----:B------:R-:W-:Y:S02]  /*e420*/  FMUL R4, R223, UR20 ;  /* 0x00000014df047c20 */ /* 0x000fe40008400000 */
[----:B------:R-:W2:Y:S01]  /*e430*/  LDL.LU R223, [R1+0x64] ;  /* 0x0000640001df7983 */ /* 0x000ea20000300800 */
[----:B---3--:R-:W-:-:S03]  /*e440*/  FMUL R0, R225, UR20 ;  /* 0x00000014e1007c20 */ /* 0x008fc60008400000 */
[----:B------:R-:W3:Y:S01]  /*e450*/  LDL.LU R225, [R1+0x68] ;  /* 0x0000680001e17983 */ /* 0x000ee20000300800 */
[----:B----4-:R-:W-:Y:S01]  /*e460*/  FMUL R2, R224, UR20 ;  /* 0x00000014e0027c20 */ /* 0x010fe20008400000 */
[----:B0-----:R-:W-:Y:S02]  /*e470*/  F2FP.SATFINITE.E4M3.F32.PACK_AB_MERGE_C R5, RZ, R0, RZ ;  /* 0x00000000ff05723e */ /* 0x001fe400048070ff */
[----:B------:R-:W4:Y:S01]  /*e480*/  LDL.LU R224, [R1+0x6c] ;  /* 0x00006c0001e07983 */ /* 0x000f220000300800 */
[----:B------:R-:W-:-:S03]  /*e490*/  FMUL R3, R226, UR20 ;  /* 0x00000014e2037c20 */ /* 0x000fc60008400000 */
[----:B------:R-:W4:Y:S01]  /*e4a0*/  LDL.LU R226, [R1+0x70] ;  /* 0x0000700001e27983 */ /* 0x000f220000300800 */
[----:B------:R-:W-:-:S03]  /*e4b0*/  FMUL R0, R227, UR20 ;  /* 0x00000014e3007c20 */ /* 0x000fc60008400000 */
[----:B------:R-:W4:Y:S01]  /*e4c0*/  LDL.LU R227, [R1+0x74] ;  /* 0x0000740001e37983 */ /* 0x000f220000300800 */
[C---:B------:R-:W-:Y:S02]  /*e4d0*/  ISETP.LT.OR P5, PT, R41.reuse, 0x59, !P0 ;  /* 0x000000592900780c */ /* 0x040fe400047a1670 */
[C---:B------:R-:W-:Y:S02]  /*e4e0*/  ISETP.LT.OR P2, PT, R41.reuse, 0x62, !P1 ;  /* 0x000000622900780c */ /* 0x040fe40004f41670 */
[C---:B------:R-:W-:Y:S02]  /*e4f0*/  ISETP.LT.OR P3, PT, R41.reuse, 0x61, !P1 ;  /* 0x000000612900780c */ /* 0x040fe40004f61670 */
[----:B------:R-:W-:-:S07]  /*e500*/  ISETP.LT.OR P6, PT, R41, 0x62, !P0 ;  /* 0x000000622900780c */ /* 0x000fce00047c1670 */
[----:B------:R-:W-:Y:S01]  /*e510*/  @!P5 STG.E.U8 desc[UR14][R30.64+0x58], R11 ;  /* 0x0000580b1e00d986 */ /* 0x000fe2000c10110e */
[----:B------:R-:W-:-:S03]  /*e520*/  ISETP.LT.OR P5, PT, R41, 0x61, !P0 ;  /* 0x000000612900780c */ /* 0x000fc600047a1670 */
[----:B------:R0:W-:Y:S01]  /*e530*/  @!P2 STG.E.U8 desc[UR14][R28.64+0x61], R9 ;  /* 0x000061091c00a986 */ /* 0x0001e2000c10110e */
[----:B------:R-:W-:-:S03]  /*e540*/  ISETP.LT.OR P2, PT, R41, 0x6a, !P1 ;  /* 0x0000006a2900780c */ /* 0x000fc60004f41670 */
[----:B------:R1:W-:Y:S01]  /*e550*/  @!P3 STG.E.U8 desc[UR14][R28.64+0x60], R7 ;  /* 0x000060071c00b986 */ /* 0x0003e2000c10110e */
[----:B------:R-:W-:Y:S02]  /*e560*/  ISETP.LT.OR P3, PT, R41, 0x69, !P1 ;  /* 0x000000692900780c */ /* 0x000fe40004f61670 */
[----:B------:R-:W-:Y:S01]  /*e570*/  F2FP.SATFINITE.E4M3.F32.PACK_AB_MERGE_C R13, RZ, R4, RZ ;  /* 0x00000004ff0d723e */ /* 0x000fe200048070ff */
[----:B------:R1:W-:Y:S01]  /*e580*/  @!P6 STG.E.U8 desc[UR14][R30.64+0x61], R5 ;  /* 0x000061051e00e986 */ /* 0x0003e2000c10110e */
[----:B0-----:R-:W-:-:S03]  /*e590*/  F2FP.SATFINITE.E4M3.F32.PACK_AB_MERGE_C R9, RZ, R3, RZ ;  /* 0x00000003ff09723e */ /* 0x001fc600048070ff */
[----:B------:R-:W-:Y:S01]  /*e5a0*/  @!P5 STG.E.U8 desc[UR14][R30.64+0x60], R13 ;  /* 0x0000600d1e00d986 */ /* 0x000fe2000c10110e */
[----:B-1----:R-:W-:-:S03]  /*e5b0*/  F2FP.SATFINITE.E4M3.F32.PACK_AB_MERGE_C R7, RZ, R2, RZ ;  /* 0x00000002ff07723e */ /* 0x002fc600048070ff */
[----:B------:R-:W-:Y:S01]  /*e5c0*/  @!P2 STG.E.U8 desc[UR14][R28.64+0x69], R9 ;  /* 0x000069091c00a986 */ /* 0x000fe2000c10110e */
[C---:B------:R-:W-:Y:S02]  /*e5d0*/  ISETP.LT.OR P5, PT, R41.reuse, 0x69, !P0 ;  /* 0x000000692900780c */ /* 0x040fe400047a1670 */
[C---:B------:R-:W-:Y:S01]  /*e5e0*/  ISETP.LT.OR P6, PT, R41.reuse, 0x6a, !P0 ;  /* 0x0000006a2900780c */ /* 0x040fe200047c1670 */
[----:B------:R0:W-:Y:S01]  /*e5f0*/  @!P3 STG.E.U8 desc[UR14][R28.64+0x68], R7 ;  /* 0x000068071c00b986 */ /* 0x0001e2000c10110e */
[----:B------:R-:W-:Y:S01]  /*e600*/  ISETP.LT.OR P2, PT, R41, 0x72, !P1 ;  /* 0x000000722900780c */ /* 0x000fe20004f41670 */
[----:B------:R-:W-:Y:S01]  /*e610*/  FMUL R2, R219, UR20 ;  /* 0x00000014db027c20 */ /* 0x000fe20008400000 */
[----:B------:R-:W-:Y:S02]  /*e620*/  ISETP.LT.OR P3, PT, R41, 0x71, !P1 ;  /* 0x000000712900780c */ /* 0x000fe40004f61670 */
[----:B------:R-:W-:Y:S02]  /*e630*/  F2FP.SATFINITE.E4M3.F32.PACK_AB_MERGE_C R11, RZ, R0, RZ ;  /* 0x00000000ff0b723e */ /* 0x000fe400048070ff */
[----:B------:R-:W-:-:S03]  /*e640*/  F2FP.SATFINITE.E4M3.F32.PACK_AB_MERGE_C R5, RZ, R2, RZ ;  /* 0x00000002ff05723e */ /* 0x000fc600048070ff */
[----:B------:R-:W-:Y:S01]  /*e650*/  @!P5 STG.E.U8 desc[UR14][R30.64+0x68], R11 ;  /* 0x0000680b1e00d986 */ /* 0x000fe2000c10110e */
[----:B------:R-:W-:-:S03]  /*e660*/  ISETP.LT.OR P5, PT, R41, 0x71, !P0 ;  /* 0x000000712900780c */ /* 0x000fc600047a1670 */
[----:B------:R-:W-:Y:S01]  /*e670*/  @!P6 STG.E.U8 desc[UR14][R30.64+0x69], R5 ;  /* 0x000069051e00e986 */ /* 0x000fe2000c10110e */
[----:B------:R-:W-:Y:S01]  /*e680*/  ISETP.LT.OR P6, PT, R41, 0x72, !P0 ;  /* 0x000000722900780c */ /* 0x000fe200047c1670 */
[----:B------:R-:W-:-:S05]  /*e690*/  FMUL R0, R221, UR20 ;  /* 0x00000014dd007c20 */ /* 0x000fca0008400000 */
[----:B0-----:R-:W-:-:S05]  /*e6a0*/  F2FP.SATFINITE.E4M3.F32.PACK_AB_MERGE_C R7, RZ, R0, RZ ;  /* 0x00000000ff07723e */ /* 0x001fca00048070ff */
[----:B------:R0:W-:Y:S01]  /*e6b0*/  @!P3 STG.E.U8 desc[UR14][R28.64+0x70], R7 ;  /* 0x000070071c00b986 */ /* 0x0001e2000c10110e */
[C---:B------:R-:W-:Y:S02]  /*e6c0*/  ISETP.LT.OR P3, PT, R41.reuse, 0x79, !P0 ;  /* 0x000000792900780c */ /* 0x040fe40004761670 */
[----:B------:R-:W-:Y:S01]  /*e6d0*/  ISETP.LT.OR P0, PT, R41, 0x7a, !P0 ;  /* 0x0000007a2900780c */ /* 0x000fe20004701670 */
[----:B--2---:R-:W-:-:S05]  /*e6e0*/  FMUL R3, R220, UR20 ;  /* 0x00000014dc037c20 */ /* 0x004fca0008400000 */
[----:B------:R-:W-:-:S05]  /*e6f0*/  F2FP.SATFINITE.E4M3.F32.PACK_AB_MERGE_C R9, RZ, R3, RZ ;  /* 0x00000003ff09723e */ /* 0x000fca00048070ff */
[----:B------:R1:W-:Y:S01]  /*e700*/  @!P2 STG.E.U8 desc[UR14][R28.64+0x71], R9 ;  /* 0x000071091c00a986 */ /* 0x0003e2000c10110e */
[C---:B------:R-:W-:Y:S02]  /*e710*/  ISETP.LT.OR P2, PT, R41.reuse, 0x79, !P1 ;  /* 0x000000792900780c */ /* 0x040fe40004f41670 */
[----:B------:R-:W-:Y:S01]  /*e720*/  ISETP.LT.OR P1, PT, R41, 0x7a, !P1 ;  /* 0x0000007a2900780c */ /* 0x000fe20004f21670 */
[----:B------:R-:W-:-:S05]  /*e730*/  FMUL R0, R222, UR20 ;  /* 0x00000014de007c20 */ /* 0x000fca0008400000 */
[----:B------:R-:W-:-:S05]  /*e740*/  F2FP.SATFINITE.E4M3.F32.PACK_AB_MERGE_C R13, RZ, R0, RZ ;  /* 0x00000000ff0d723e */ /* 0x000fca00048070ff */
[----:B------:R2:W-:Y:S01]  /*e750*/  @!P5 STG.E.U8 desc[UR14][R30.64+0x70], R13 ;  /* 0x0000700d1e00d986 */ /* 0x0005e2000c10110e */
[----:B------:R-:W-:Y:S01]  /*e760*/  FMUL R0, R223, UR20 ;  /* 0x00000014df007c20 */ /* 0x000fe20008400000 */
[----:B---3--:R-:W-:Y:S01]  /*e770*/  FMUL R2, R225, UR20 ;  /* 0x00000014e1027c20 */ /* 0x008fe20008400000 */
[----:B----4-:R-:W-:-:S03]  /*e780*/  FMUL R3, R224, UR20 ;  /* 0x00000014e0037c20 */ /* 0x010fc60008400000 */
[----:B0-----:R-:W-:Y:S01]  /*e790*/  F2FP.SATFINITE.E4M3.F32.PACK_AB_MERGE_C R7, RZ, R0, RZ ;  /* 0x00000000ff07723e */ /* 0x001fe200048070ff */
[----:B------:R-:W-:Y:S01]  /*e7a0*/  FMUL R4, R226, UR20 ;  /* 0x00000014e2047c20 */ /* 0x000fe20008400000 */
[----:B------:R-:W-:Y:S01]  /*e7b0*/  FMUL R5, R227, UR20 ;  /* 0x00000014e3057c20 */ /* 0x000fe20008400000 */
[----:B-1----:R-:W-:Y:S02]  /*e7c0*/  F2FP.SATFINITE.E4M3.F32.PACK_AB_MERGE_C R9, RZ, R2, RZ ;  /* 0x00000002ff09723e */ /* 0x002fe400048070ff */
[----:B------:R-:W-:Y:S02]  /*e7d0*/  F2FP.SATFINITE.E4M3.F32.PACK_AB_MERGE_C R3, RZ, R3, RZ ;  /* 0x00000003ff03723e */ /* 0x000fe400048070ff */
[----:B------:R-:W-:Y:S02]  /*e7e0*/  F2FP.SATFINITE.E4M3.F32.PACK_AB_MERGE_C R11, RZ, R4, RZ ;  /* 0x00000004ff0b723e */ /* 0x000fe400048070ff */
[----:B------:R-:W-:Y:S01]  /*e7f0*/  F2FP.SATFINITE.E4M3.F32.PACK_AB_MERGE_C R5, RZ, R5, RZ ;  /* 0x00000005ff05723e */ /* 0x000fe200048070ff */
[----:B------:R2:W-:Y:S04]  /*e800*/  @!P6 STG.E.U8 desc[UR14][R30.64+0x71], R7 ;  /* 0x000071071e00e986 */ /* 0x0005e8000c10110e */
[----:B------:R2:W-:Y:S04]  /*e810*/  @!P2 STG.E.U8 desc[UR14][R28.64+0x78], R9 ;  /* 0x000078091c00a986 */ /* 0x0005e8000c10110e */
[----:B------:R2:W-:Y:S04]  /*e820*/  @!P1 STG.E.U8 desc[UR14][R28.64+0x79], R3 ;  /* 0x000079031c009986 */ /* 0x0005e8000c10110e */
[----:B------:R2:W-:Y:S04]  /*e830*/  @!P3 STG.E.U8 desc[UR14][R30.64+0x78], R11 ;  /* 0x0000780b1e00b986 */ /* 0x0005e8000c10110e */
[----:B------:R2:W-:Y:S02]  /*e840*/  @!P0 STG.E.U8 desc[UR14][R30.64+0x79], R5 ;  /* 0x000079051e008986 */ /* 0x0005e4000c10110e */
.L_x_296:
[----:B------:R-:W-:Y:S05]  /*e850*/  BSYNC B0 ;  /* 0x0000000000007941 */ /* 0x000fea0003800000 */
.L_x_38:
[----:B0-2---:R-:W2:Y:S04]  /*e860*/  LDL.LU R3, [R1+0x80] ;  /* 0x0000800001037983 */ /* 0x005ea80000300800 */
[----:B-----5:R-:W2:Y:S01]  /*e870*/  LDL.LU R2, [R1+0x84] ;  /* 0x0000840001027983 */ /* 0x020ea20000300800 */
[----:B------:R-:W-:Y:S01]  /*e880*/  ULDC UR6, c[0x0][0xc] ;  /* 0x0000030000067ab9 */ /* 0x000fe20000000800 */
[----:B------:R-:W-:Y:S01]  /*e890*/  ULDC UR7, c[0x0][0x10] ;  /* 0x0000040000077ab9 */ /* 0x000fe20000000800 */
[----:B------:R-:W2:Y:S01]  /*e8a0*/  LDC R5, c[0x0][0x14] ;  /* 0x00000500ff057b82 */ /* 0x000ea20000000800 */
[----:B------:R-:W-:Y:S01]  /*e8b0*/  UIMAD.WIDE.U32 UR6, UR6, UR7, URZ ;  /* 0x00000007060672a5 */ /* 0x000fe2000f8e003f */
[----:B------:R-:W-:Y:S01]  /*e8c0*/  PRMT R0, RZ, 0x7610, R0 ;  /* 0x00007610ff007816 */ /* 0x000fe20000000000 */
[----:B------:R-:W-:-:S04]  /*e8d0*/  UMOV UR22, 0xffffffff ;  /* 0xffffffff00167882 */ /* 0x000fc80000000000 */
[----:B--2---:R-:W-:-:S04]  /*e8e0*/  IMAD.WIDE.U32 R2, R5, UR6, R2 ;  /* 0x0000000605027c25 */ /* 0x004fc8000f8e0002 */
[----:B------:R-:W-:Y:S01]  /*e8f0*/  IMAD R5, R5, UR7, RZ ;  /* 0x0000000705057c24 */ /* 0x000fe2000f8e02ff */
[----:B------:R-:W-:Y:S01]  /*e900*/  ULDC.64 UR6, c[0x0][0x650] ;  /* 0x0001940000067ab9 */ /* 0x000fe20000000a00 */
[----:B------:R-:W-:Y:S01]  /*e910*/  IMAD.MOV.U32 R19, RZ, RZ, R2 ;  /* 0x000000ffff137224 */ /* 0x000fe200078e0002 */
[----:B------:R-:W-:Y:S01]  /*e920*/  ISETP.GE.U32.AND P0, PT, R2, UR6, PT ;  /* 0x0000000602007c0c */ /* 0x000fe2000bf06070 */
[----:B------:R-:W-:Y:S02]  /*e930*/  IMAD.IADD R22, R3, 0x1, R5 ;  /* 0x0000000103167824 */ /* 0x000fe400078e0205 */
[----:B------:R-:W-:-:S03]  /*e940*/  IMAD.MOV.U32 R2, RZ, RZ, -0x1 ;  /* 0xffffffffff027424 */ /* 0x000fc600078e00ff */
[----:B------:R0:W-:Y:S01]  /*e950*/  STL [R1+0x80], R22 ;  /* 0x0000801601007387 */ /* 0x0001e20000100800 */
[----:B------:R-:W-:-:S03]  /*e960*/  ISETP.GE.U32.AND.EX P0, PT, R22, UR7, PT, P0 ;  /* 0x0000000716007c0c */ /* 0x000fc6000bf06100 */
[----:B------:R0:W-:Y:S04]  /*e970*/  STL [R1+0x84], R19 ;  /* 0x0000841301007387 */ /* 0x0001e80000100800 */
[----:B------:R0:W-:Y:S06]  /*e980*/  STL [R1+0x88], R2 ;  /* 0x0000880201007387 */ /* 0x0001ec0000100800 */
[----:B------:R-:W-:Y:S05]  /*e990*/  @P0 BRA `(.L_x_297) ;  /* 0x00000004006c0947 */ /* 0x000fea0003800000 */
[----:B------:R-:W2:Y:S01]  /*e9a0*/  S2R R14, SR_CTAID.X ;  /* 0x00000000000e7919 */ /* 0x000ea20000002500 */
[----:B------:R-:W5:Y:S01]  /*e9b0*/  LDC.64 R8, c[0x0][0x628] ;  /* 0x00018a00ff087b82 */ /* 0x000f620000000a00 */
[----:B------:R-:W-:Y:S01]  /*e9c0*/  ULDC UR6, c[0x0][0x150] ;  /* 0x0000540000067ab9 */ /* 0x000fe20000000800 */
[----:B------:R-:W-:Y:S01]  /*e9d0*/  IMAD.MOV.U32 R6, RZ, RZ, R19 ;  /* 0x000000ffff067224 */ /* 0x000fe200078e0013 */
[----:B------:R-:W0:Y:S01]  /*e9e0*/  S2R R16, SR_CTAID.Y ;  /* 0x0000000000107919 */ /* 0x000e220000002600 */
[----:B------:R-:W-:-:S04]  /*e9f0*/  IMAD.MOV.U32 R7, RZ, RZ, R22 ;  /* 0x000000ffff077224 */ /* 0x000fc800078e0016 */
[----:B------:R-:W0:Y:S08]  /*ea00*/  LDC R17, c[0x0][0x144] ;  /* 0x00005100ff117b82 */ /* 0x000e300000000800 */
[----:B------:R-:W0:Y:S08]  /*ea10*/  LDC R10, c[0x0][0x630] ;  /* 0x00018c00ff0a7b82 */ /* 0x000e300000000800 */
[----:B------:R-:W0:Y:S01]  /*ea20*/  LDC.64 R12, c[0x0][0x620] ;  /* 0x00018800ff0c7b82 */ /* 0x000e220000000a00 */
[----:B-----5:R-:W-:-:S04]  /*ea30*/  ISETP.NE.U32.AND P0, PT, R8, RZ, PT ;  /* 0x000000ff0800720c */ /* 0x020fc80003f05070 */
[----:B------:R-:W-:Y:S02]  /*ea40*/  ISETP.NE.AND.EX P0, PT, R9, RZ, PT, P0 ;  /* 0x000000ff0900720c */ /* 0x000fe40003f05300 */
[----:B--2---:R-:W-:-:S05]  /*ea50*/  I2FP.F32.U32 R0, R14 ;  /* 0x0000000e00007245 */ /* 0x004fca0000201000 */
[----:B------:R-:W-:-:S04]  /*ea60*/  FMUL R0, R0, UR6 ;  /* 0x0000000600007c20 */ /* 0x000fc80008400000 */
[----:B------:R2:W0:Y:S02]  /*ea70*/  F2I.U32.TRUNC.NTZ R15, R0 ;  /* 0x00000000000f7305 */ /* 0x000424000020f000 */
[----:B------:R-:W-:Y:S05]  /*ea80*/  @!P0 BRA `(.L_x_298) ;  /* 0x0000000000288947 */ /* 0x000fea0003800000 */
[----:B--2---:R-:W2:Y:S02]  /*ea90*/  LDC R0, c[0x0][0x634] ;  /* 0x00018d00ff007b82 */ /* 0x004ea40000000800 */
[----:B--2---:R-:W-:-:S05]  /*eaa0*/  IADD3 R7, P0, R19, R0, RZ ;  /* 0x0000000013077210 */ /* 0x004fca0007f1e0ff */
[----:B------:R-:W-:-:S04]  /*eab0*/  IMAD.X R11, RZ, RZ, R22, P0 ;  /* 0x000000ffff0b7224 */ /* 0x000fc800000e0616 */
[----:B0-----:R-:W-:-:S04]  /*eac0*/  IMAD.WIDE.U32 R2, R11, R8, RZ ;  /* 0x000000080b027225 */ /* 0x001fc800078e00ff */
[----:B------:R-:W-:-:S04]  /*ead0*/  IMAD.WIDE.U32 R4, P0, R7, R9, R2 ;  /* 0x0000000907047225 */ /* 0x000fc80007800002 */
[----:B------:R-:W-:-:S04]  /*eae0*/  IMAD.WIDE.U32 R2, R7, R8, RZ ;  /* 0x0000000807027225 */ /* 0x000fc800078e00ff */
[----:B------:R-:W-:Y:S01]  /*eaf0*/  IMAD.X R7, RZ, RZ, RZ, P0 ;  /* 0x000000ffff077224 */ /* 0x000fe200000e06ff */
[----:B------:R-:W-:Y:S01]  /*eb00*/  IADD3 RZ, P0, R3, R4, RZ ;  /* 0x0000000403ff7210 */ /* 0x000fe20007f1e0ff */
[----:B------:R-:W-:-:S04]  /*eb10*/  IMAD.MOV.U32 R6, RZ, RZ, R5 ;  /* 0x000000ffff067224 */ /* 0x000fc800078e0005 */
[----:B------:R-:W-:-:S08]  /*eb20*/  IMAD.WIDE.U32.X R6, R11, R9, R6, P0 ;  /* 0x000000090b067225 */ /* 0x000fd000000e0406 */
.L_x_298:
[-CC-:B0-----:R-:W-:Y:S01]  /*eb30*/  SHF.R.U64 R24, R6, R10.reuse, R7.reuse ;  /* 0x0000000a06187219 */ /* 0x181fe20000001207 */
[----:B------:R-:W0:Y:S01]  /*eb40*/  LDC.64 R20, c[0x0][0x640] ;  /* 0x00019000ff147b82 */ /* 0x000e220000000a00 */
[----:B--2---:R-:W-:Y:S01]  /*eb50*/  SHF.R.U32.HI R0, RZ, R10, R7 ;  /* 0x0000000aff007219 */ /* 0x004fe20000011607 */
[----:B------:R-:W-:Y:S01]  /*eb60*/  IMAD.MOV.U32 R2, RZ, RZ, R19 ;  /* 0x000000ffff027224 */ /* 0x000fe200078e0013 */
[----:B------:R-:W-:Y:S01]  /*eb70*/  IADD3 R5, P0, RZ, -R24, RZ ;  /* 0x80000018ff057210 */ /* 0x000fe20007f1e0ff */
[----:B------:R-:W-:Y:S01]  /*eb80*/  IMAD.MOV R15, RZ, RZ, -R15 ;  /* 0x000000ffff0f7224 */ /* 0x000fe200078e0a0f */
[----:B------:R-:W-:Y:S01]  /*eb90*/  ULDC UR6, c[0x0][0x154] ;  /* 0x0000550000067ab9 */ /* 0x000fe20000000800 */
[----:B------:R-:W-:Y:S02]  /*eba0*/  IMAD.MOV.U32 R7, RZ, RZ, 0x1 ;  /* 0x00000001ff077424 */ /* 0x000fe400078e00ff */
[----:B------:R-:W2:Y:S01]  /*ebb0*/  LDC R4, c[0x0][0x618] ;  /* 0x00018600ff047b82 */ /* 0x000ea20000000800 */
[----:B------:R-:W-:-:S02]  /*ebc0*/  IMAD.X R3, RZ, RZ, ~R0, P0 ;  /* 0x000000ffff037224 */ /* 0x000fc400000e0e00 */
[----:B------:R-:W-:Y:S02]  /*ebd0*/  IMAD R15, R17, R15, R14 ;  /* 0x0000000f110f7224 */ /* 0x000fe400078e020e */
[-C--:B------:R-:W-:Y:S02]  /*ebe0*/  IMAD R0, R3, R12.reuse, RZ ;  /* 0x0000000c03007224 */ /* 0x080fe400078e02ff */
[----:B------:R-:W-:Y:S01]  /*ebf0*/  IMAD.MOV.U32 R3, RZ, RZ, R22 ;  /* 0x000000ffff037224 */ /* 0x000fe200078e0016 */
[----:B------:R-:W5:Y:S01]  /*ec00*/  LDC R6, c[0x0][0x608] ;  /* 0x00018200ff067b82 */ /* 0x000f620000000800 */
[----:B------:R-:W-:-:S04]  /*ec10*/  IMAD.WIDE.U32 R2, R5, R12, R2 ;  /* 0x0000000c05027225 */ /* 0x000fc800078e0002 */
[----:B------:R-:W-:-:S03]  /*ec20*/  IMAD R5, R5, R13, R0 ;  /* 0x0000000d05057224 */ /* 0x000fc600078e0200 */
[----:B------:R-:W1:Y:S01]  /*ec30*/  LDC R18, c[0x0][0x658] ;  /* 0x00019600ff127b82 */ /* 0x000e620000000800 */
[----:B------:R-:W-:Y:S01]  /*ec40*/  I2FP.F32.U32 R0, R16 ;  /* 0x0000001000007245 */ /* 0x000fe20000201000 */
[----:B------:R-:W-:Y:S01]  /*ec50*/  IMAD.IADD R3, R3, 0x1, R5 ;  /* 0x0000000103037824 */ /* 0x000fe200078e0205 */
[----:B0-----:R-:W-:Y:S01]  /*ec60*/  ISETP.NE.U32.AND P0, PT, R20, RZ, PT ;  /* 0x000000ff1400720c */ /* 0x001fe20003f05070 */
[----:B------:R-:W-:Y:S02]  /*ec70*/  IMAD.MOV.U32 R5, RZ, RZ, -0x1 ;  /* 0xffffffffff057424 */ /* 0x000fe400078e00ff */
[----:B------:R-:W-:Y:S02]  /*ec80*/  FMUL R0, R0, UR6 ;  /* 0x0000000600007c20 */ /* 0x000fe40008400000 */
[----:B------:R-:W0:Y:S01]  /*ec90*/  LDC R13, c[0x0][0x148] ;  /* 0x00005200ff0d7b82 */ /* 0x000e220000000800 */
[----:B--2---:R-:W-:Y:S01]  /*eca0*/  SHF.R.U64 R10, R2, R4, R3 ;  /* 0x00000004020a7219 */ /* 0x004fe20000001203 */
[----:B------:R2:W0:Y:S01]  /*ecb0*/  F2I.U32.TRUNC.NTZ R12, R0 ;  /* 0x00000000000c7305 */ /* 0x000422000020f000 */
[----:B------:R-:W-:-:S02]  /*ecc0*/  ISETP.NE.AND.EX P0, PT, R21, RZ, PT, P0 ;  /* 0x000000ff1500720c */ /* 0x000fc40003f05300 */
[----:B------:R-:W-:-:S03]  /*ecd0*/  SHF.R.U32.HI R3, RZ, R4, R3 ;  /* 0x00000004ff037219 */ /* 0x000fc60000011603 */
[----:B------:R-:W0:Y:S01]  /*ece0*/  LDC R14, c[0x0][0x600] ;  /* 0x00018000ff0e7b82 */ /* 0x000e220000000800 */
[-CC-:B-----5:R-:W-:Y:S02]  /*ecf0*/  SHF.R.U64 R8, R10, R6.reuse, R3.reuse ;  /* 0x000000060a087219 */ /* 0x1a0fe40000001203 */
[----:B------:R-:W-:-:S05]  /*ed00*/  SHF.R.U32.HI R3, RZ, R6, R3 ;  /* 0x00000006ff037219 */ /* 0x000fca0000011603 */
[----:B------:R-:W0:Y:S01]  /*ed10*/  LDC R19, c[0x0][0x648] ;  /* 0x00019200ff137b82 */ /* 0x000e220000000800 */
[-CC-:B-1----:R-:W-:Y:S02]  /*ed20*/  SHF.R.U64 R11, R8, R18.reuse, R3.reuse ;  /* 0x00000012080b7219 */ /* 0x182fe40000001203 */
[-C--:B------:R-:W-:Y:S02]  /*ed30*/  SHF.L.U32 R5, R5, R18.reuse, RZ ;  /* 0x0000001205057219 */ /* 0x080fe400000006ff */
[-C--:B------:R-:W-:Y:S01]  /*ed40*/  SHF.R.U32.HI R3, RZ, R18.reuse, R3 ;  /* 0x00000012ff037219 */ /* 0x080fe20000011603 */
[----:B------:R-:W-:Y:S01]  /*ed50*/  IMAD.MOV.U32 R2, RZ, RZ, R11 ;  /* 0x000000ffff027224 */ /* 0x000fe200078e000b */
[----:B------:R-:W-:Y:S01]  /*ed60*/  SHF.L.U32 R40, R7, R18, RZ ;  /* 0x0000001207287219 */ /* 0x000fe200000006ff */
[----:B------:R-:W1:Y:S01]  /*ed70*/  LDC R22, c[0x0][0x638] ;  /* 0x00018e00ff167b82 */ /* 0x000e620000000800 */
[----:B------:R-:W-:-:S07]  /*ed80*/  LOP3.LUT R17, RZ, R5, RZ, 0x33, !PT ;  /* 0x00000005ff117212 */ /* 0x000fce00078e33ff */
[----:B------:R-:W0:Y:S01]  /*ed90*/  LDC R23, c[0x0][0x610] ;  /* 0x00018400ff177b82 */ /* 0x000e220000000800 */
[----:B--2---:R-:W-:Y:S05]  /*eda0*/  @!P0 BRA `(.L_x_299) ;  /* 0x0000000000288947 */ /* 0x004fea0003800000 */
[----:B------:R-:W2:Y:S02]  /*edb0*/  LDC R0, c[0x0][0x64c] ;  /* 0x00019300ff007b82 */ /* 0x000ea40000000800 */
[----:B--2---:R-:W-:-:S05]  /*edc0*/  IADD3 R7, P0, R11, R0, RZ ;  /* 0x000000000b077210 */ /* 0x004fca0007f1e0ff */
        /* <DEDUP_REMOVED lines=8> */
.L_x_299:
[----:B0-----:R-:W-:Y:S01]  /*ee50*/  SHF.R.U64 R0, R2, R19, R3 ;  /* 0x0000001302007219 */ /* 0x001fe20000001203 */
[----:B------:R-:W-:Y:S01]  /*ee60*/  VIADD R3, R14, 0xffffffff ;  /* 0xffffffff0e037836 */ /* 0x000fe20000000000 */
[----:B------:R-:W-:Y:S01]  /*ee70*/  LOP3.LUT R5, R8, R17, RZ, 0xc0, !PT ;  /* 0x0000001108057212 */ /* 0x000fe200078ec0ff */
[----:B------:R-:W-:Y:S01]  /*ee80*/  IMAD.MOV R12, RZ, RZ, -R12 ;  /* 0x000000ffff0c7224 */ /* 0x000fe200078e0a0c */
[----:B------:R-:W-:Y:S01]  /*ee90*/  R2UR UR22, R24 ;  /* 0x00000000181672ca */ /* 0x000fe200000e0000 */
[----:B------:R-:W-:Y:S01]  /*eea0*/  IMAD.MOV R2, RZ, RZ, -R0 ;  /* 0x000000ffff027224 */ /* 0x000fe200078e0a00 */
[----:B------:R-:W-:Y:S01]  /*eeb0*/  LOP3.LUT R3, R10, R3, RZ, 0xc0, !PT ;  /* 0x000000030a037212 */ /* 0x000fe200078ec0ff */
[----:B------:R-:W-:Y:S02]  /*eec0*/  IMAD R40, R40, R0, R5 ;  /* 0x0000000028287224 */ /* 0x000fe400078e0205 */
[----:B------:R-:W-:Y:S02]  /*eed0*/  @P4 IMAD R15, R13, R12, R16 ;  /* 0x0000000c0d0f4224 */ /* 0x000fe400078e0210 */
[----:B-1----:R-:W-:-:S02]  /*eee0*/  IMAD R0, R2, R22, R11 ;  /* 0x0000001602007224 */ /* 0x002fc400078e020b */
[----:B------:R-:W-:Y:S02]  /*eef0*/  IMAD R40, R40, R23, R15 ;  /* 0x0000001728287224 */ /* 0x000fe400078e020f */
[----:B------:R-:W-:Y:S02]  /*ef00*/  IMAD R3, R0, R14, R3 ;  /* 0x0000000e00037224 */ /* 0x000fe400078e0203 */
[----:B------:R-:W-:-:S03]  /*ef10*/  IMAD.MOV.U32 R0, RZ, RZ, 0x1 ;  /* 0x00000001ff007424 */ /* 0x000fc600078e00ff */
[----:B------:R-:W-:Y:S02]  /*ef20*/  SEL R2, R3, R40, !P4 ;  /* 0x0000002803027207 */ /* 0x000fe40006000000 */
[----:B------:R-:W-:-:S03]  /*ef30*/  SEL R40, R40, R3, !P4 ;  /* 0x0000000328287207 */ /* 0x000fc60006000000 */
[----:B------:R2:W-:Y:S04]  /*ef40*/  STL [R1+0x88], R2 ;  /* 0x0000880201007387 */ /* 0x0005e80000100800 */
.L_x_297:
[----:B------:R0:W-:Y:S01]  /*ef50*/  STL [R1+0x8c], R40 ;  /* 0x00008c2801007387 */ /* 0x0001e20000100800 */
[----:B------:R-:W-:-:S13]  /*ef60*/  LOP3.LUT P0, RZ, R0, 0xff, RZ, 0xc0, !PT ;  /* 0x000000ff00ff7812 */ /* 0x000fda000780c0ff */
[----:B0-----:R-:W-:Y:S05]  /*ef70*/  @P0 BRA `(.L_x_300) ;  /* 0xffffff2400100947 */ /* 0x001fea000383ffff */
[----:B------:R-:W-:Y:S05]  /*ef80*/  EXIT ;  /* 0x000000000000794d */ /* 0x000fea0003800000 */
.L_x_8:
[----:B------:R-:W2:Y:S01]  /*ef90*/  LDL R22, [R1+0x84] ;  /* 0x0000840001167983 */ /* 0x000ea20000100800 */
[----:B------:R-:W-:-:S03]  /*efa0*/  ULDC.64 UR4, c[0x0][0x650] ;  /* 0x0001940000047ab9 */ /* 0x000fc60000000a00 */
[----:B0-----:R-:W3:Y:S01]  /*efb0*/  LDL R23, [R1+0x80] ;  /* 0x0000800001177983 */ /* 0x001ee20000100800 */
[----:B------:R-:W-:Y:S01]  /*efc0*/  PRMT R4, RZ, 0x7610, R4 ;  /* 0x00007610ff047816 */ /* 0x000fe20000000004 */
[----:B------:R-:W-:Y:S02]  /*efd0*/  IMAD.MOV.U32 R5, RZ, RZ, -0x1 ;  /* 0xffffffffff057424 */ /* 0x000fe400078e00ff */
[----:B------:R-:W-:Y:S02]  /*efe0*/  IMAD.MOV.U32 R7, RZ, RZ, -0x1 ;  /* 0xffffffffff077424 */ /* 0x000fe400078e00ff */
[----:B------:R-:W-:Y:S01]  /*eff0*/  IMAD.MOV.U32 R6, RZ, RZ, -0x1 ;  /* 0xffffffffff067424 */ /* 0x000fe200078e00ff */
[----:B--2---:R-:W-:-:S04]  /*f000*/  ISETP.GE.U32.AND P0, PT, R22, UR4, PT ;  /* 0x0000000416007c0c */ /* 0x004fc8000bf06070 */
[----:B---3--:R-:W-:-:S13]  /*f010*/  ISETP.GE.U32.AND.EX P0, PT, R23, UR5, PT, P0 ;  /* 0x0000000517007c0c */ /* 0x008fda000bf06100 */
[----:B------:R-:W-:Y:S05]  /*f020*/  @P0 BRA `(.L_x_301) ;  /* 0x00000004002c0947 */ /* 0x000fea0003800000 */
[----:B------:R-:W0:Y:S01]  /*f030*/  LDC.64 R14, c[0x0][0x628] ;  /* 0x00018a00ff0e7b82 */ /* 0x000e220000000a00 */
[----:B------:R-:W-:Y:S02]  /*f040*/  IMAD.MOV.U32 R8, RZ, RZ, R22 ;  /* 0x000000ffff087224 */ /* 0x000fe400078e0016 */
[----:B------:R-:W-:-:S05]  /*f050*/  IMAD.MOV.U32 R9, RZ, RZ, R23 ;  /* 0x000000ffff097224 */ /* 0x000fca00078e0017 */
[----:B------:R-:W1:Y:S08]  /*f060*/  LDC R10, c[0x0][0x630] ;  /* 0x00018c00ff0a7b82 */ /* 0x000e700000000800 */
[----:B------:R-:W2:Y:S01]  /*f070*/  LDC.64 R16, c[0x0][0x620] ;  /* 0x00018800ff107b82 */ /* 0x000ea20000000a00 */
[----:B0-----:R-:W-:-:S04]  /*f080*/  ISETP.NE.U32.AND P0, PT, R14, RZ, PT ;  /* 0x000000ff0e00720c */ /* 0x001fc80003f05070 */
[----:B------:R-:W-:-:S13]  /*f090*/  ISETP.NE.AND.EX P0, PT, R15, RZ, PT, P0 ;  /* 0x000000ff0f00720c */ /* 0x000fda0003f05300 */
[----:B-12---:R-:W-:Y:S05]  /*f0a0*/  @!P0 BRA `(.L_x_302) ;  /* 0x0000000000288947 */ /* 0x006fea0003800000 */
[----:B------:R-:W0:Y:S02]  /*f0b0*/  LDC R4, c[0x0][0x634] ;  /* 0x00018d00ff047b82 */ /* 0x000e240000000800 */
[----:B0-----:R-:W-:-:S05]  /*f0c0*/  IADD3 R9, P0, R22, R4, RZ ;  /* 0x0000000416097210 */ /* 0x001fca0007f1e0ff */
        /* <DEDUP_REMOVED lines=8> */
.L_x_302:
[----:B------:R-:W0:Y:S01]  /*f150*/  LDC.64 R20, c[0x0][0x640] ;  /* 0x00019000ff147b82 */ /* 0x000e220000000a00 */
[-CC-:B------:R-:W-:Y:S02]  /*f160*/  SHF.R.U64 R14, R8, R10.reuse, R9.reuse ;  /* 0x0000000a080e7219 */ /* 0x180fe40000001209 */
[----:B------:R-:W-:Y:S02]  /*f170*/  SHF.R.U32.HI R4, RZ, R10, R9 ;  /* 0x0000000aff047219 */ /* 0x000fe40000011609 */
[----:B------:R-:W-:-:S03]  /*f180*/  IADD3 R7, P0, RZ, -R14, RZ ;  /* 0x8000000eff077210 */ /* 0x000fc60007f1e0ff */
[----:B------:R-:W1:Y:S02]  /*f190*/  LDC R8, c[0x0][0x618] ;  /* 0x00018600ff087b82 */ /* 0x000e640000000800 */
[----:B------:R-:W-:Y:S02]  /*f1a0*/  IMAD.X R5, RZ, RZ, ~R4, P0 ;  /* 0x000000ffff057224 */ /* 0x000fe400000e0e04 */
[----:B------:R-:W-:Y:S02]  /*f1b0*/  IMAD.MOV.U32 R4, RZ, RZ, R22 ;  /* 0x000000ffff047224 */ /* 0x000fe400078e0016 */
[-C--:B------:R-:W-:Y:S02]  /*f1c0*/  IMAD R6, R5, R16.reuse, RZ ;  /* 0x0000001005067224 */ /* 0x080fe400078e02ff */
[----:B------:R-:W2:Y:S01]  /*f1d0*/  LDC R18, c[0x0][0x608] ;  /* 0x00018200ff127b82 */ /* 0x000ea20000000800 */
[----:B------:R-:W-:Y:S02]  /*f1e0*/  IMAD.MOV.U32 R5, RZ, RZ, R23 ;  /* 0x000000ffff057224 */ /* 0x000fe400078e0017 */
[----:B------:R-:W-:-:S05]  /*f1f0*/  IMAD.WIDE.U32 R4, R7, R16, R4 ;  /* 0x0000001007047225 */ /* 0x000fca00078e0004 */
[----:B------:R-:W3:Y:S01]  /*f200*/  LDC R19, c[0x0][0x658] ;  /* 0x00019600ff137b82 */ /* 0x000ee20000000800 */
[----:B------:R-:W-:Y:S01]  /*f210*/  IMAD R7, R7, R17, R6 ;  /* 0x0000001107077224 */ /* 0x000fe200078e0206 */
[----:B0-----:R-:W-:Y:S01]  /*f220*/  ISETP.NE.U32.AND P0, PT, R20, RZ, PT ;  /* 0x000000ff1400720c */ /* 0x001fe20003f05070 */
[----:B------:R-:W-:Y:S02]  /*f230*/  IMAD.MOV.U32 R6, RZ, RZ, -0x1 ;  /* 0xffffffffff067424 */ /* 0x000fe400078e00ff */
[----:B------:R-:W-:Y:S01]  /*f240*/  IMAD.IADD R5, R5, 0x1, R7 ;  /* 0x0000000105057824 */ /* 0x000fe200078e0207 */
[----:B------:R-:W-:Y:S02]  /*f250*/  ISETP.NE.AND.EX P0, PT, R21, RZ, PT, P0 ;  /* 0x000000ff1500720c */ /* 0x000fe40003f05300 */
[----:B------:R-:W0:Y:S02]  /*f260*/  LDC R17, c[0x0][0x600] ;  /* 0x00018000ff117b82 */ /* 0x000e240000000800 */
[----:B-1----:R-:W-:-:S02]  /*f270*/  SHF.R.U64 R10, R4, R8, R5 ;  /* 0x00000008040a7219 */ /* 0x002fc40000001205 */
[----:B------:R-:W-:-:S04]  /*f280*/  SHF.R.U32.HI R5, RZ, R8, R5 ;  /* 0x00000008ff057219 */ /* 0x000fc80000011605 */
[----:B------:R-:W1:Y:S01]  /*f290*/  LDC R22, c[0x0][0x648] ;  /* 0x00019200ff167b82 */ /* 0x000e620000000800 */
[-CC-:B--2---:R-:W-:Y:S02]  /*f2a0*/  SHF.R.U64 R15, R10, R18.reuse, R5.reuse ;  /* 0x000000120a0f7219 */ /* 0x184fe40000001205 */
[----:B------:R-:W-:Y:S01]  /*f2b0*/  SHF.R.U32.HI R4, RZ, R18, R5 ;  /* 0x00000012ff047219 */ /* 0x000fe20000011605 */
[----:B------:R-:W-:-:S04]  /*f2c0*/  IMAD.MOV.U32 R18, RZ, RZ, 0x1 ;  /* 0x00000001ff127424 */ /* 0x000fc800078e00ff */
[----:B------:R-:W2:Y:S01]  /*f2d0*/  LDC R23, c[0x0][0x638] ;  /* 0x00018e00ff177b82 */ /* 0x000ea20000000800 */
[-CC-:B---3--:R-:W-:Y:S02]  /*f2e0*/  SHF.R.U64 R16, R15, R19.reuse, R4.reuse ;  /* 0x000000130f107219 */ /* 0x188fe40000001204 */
[-C--:B------:R-:W-:Y:S02]  /*f2f0*/  SHF.L.U32 R6, R6, R19.reuse, RZ ;  /* 0x0000001306067219 */ /* 0x080fe400000006ff */
[----:B------:R-:W-:Y:S01]  /*f300*/  SHF.R.U32.HI R5, RZ, R19, R4 ;  /* 0x00000013ff057219 */ /* 0x000fe20000011604 */
[----:B------:R-:W-:Y:S01]  /*f310*/  IMAD.MOV.U32 R4, RZ, RZ, R16 ;  /* 0x000000ffff047224 */ /* 0x000fe200078e0010 */
[----:B------:R-:W-:Y:S01]  /*f320*/  LOP3.LUT R24, RZ, R6, RZ, 0x33, !PT ;  /* 0x00000006ff187212 */ /* 0x000fe200078e33ff */
[----:B------:R-:W3:Y:S01]  /*f330*/  LDC R25, c[0x0][0x610] ;  /* 0x00018400ff197b82 */ /* 0x000ee20000000800 */
[----:B------:R-:W-:Y:S05]  /*f340*/  @!P0 BRA `(.L_x_303) ;  /* 0x0000000000288947 */ /* 0x000fea0003800000 */
        /* <DEDUP_REMOVED lines=10> */
.L_x_303:
[----:B-1----:R-:W-:Y:S01]  /*f3f0*/  SHF.R.U64 R4, R4, R22, R5 ;  /* 0x0000001604047219 */ /* 0x002fe20000001205 */
[----:B0-----:R-:W-:Y:S01]  /*f400*/  VIADD R7, R17, 0xffffffff ;  /* 0xffffffff11077836 */ /* 0x001fe20000000000 */
[----:B------:R-:W-:Y:S01]  /*f410*/  SHF.L.U32 R18, R18, R19, RZ ;  /* 0x0000001312127219 */ /* 0x000fe200000006ff */
[----:B------:R-:W-:Y:S01]  /*f420*/  @P4 IMAD R0, R11, R12, R2 ;  /* 0x0000000c0b004224 */ /* 0x000fe200078e0202 */
[----:B------:R-:W-:Y:S01]  /*f430*/  LOP3.LUT R3, R15, R24, RZ, 0xc0, !PT ;  /* 0x000000180f037212 */ /* 0x000fe200078ec0ff */
[----:B------:R-:W-:Y:S01]  /*f440*/  IMAD.MOV R5, RZ, RZ, -R4 ;  /* 0x000000ffff057224 */ /* 0x000fe200078e0a04 */
[----:B------:R-:W-:Y:S01]  /*f450*/  LOP3.LUT R7, R10, R7, RZ, 0xc0, !PT ;  /* 0x000000070a077212 */ /* 0x000fe200078ec0ff */
[----:B------:R-:W-:Y:S02]  /*f460*/  IMAD.MOV.U32 R6, RZ, RZ, R14 ;  /* 0x000000ffff067224 */ /* 0x000fe400078e000e */
[----:B------:R-:W-:Y:S02]  /*f470*/  IMAD R3, R18, R4, R3 ;  /* 0x0000000412037224 */ /* 0x000fe400078e0203 */
[----:B--2---:R-:W-:-:S02]  /*f480*/  IMAD R2, R5, R23, R16 ;  /* 0x0000001705027224 */ /* 0x004fc400078e0210 */
[----:B---3--:R-:W-:Y:S02]  /*f490*/  IMAD R0, R3, R25, R0 ;  /* 0x0000001903007224 */ /* 0x008fe400078e0200 */
[----:B------:R-:W-:Y:S02]  /*f4a0*/  IMAD R5, R2, R17, R7 ;  /* 0x0000001102057224 */ /* 0x000fe400078e0207 */
[----:B------:R-:W-:-:S03]  /*f4b0*/  IMAD.MOV.U32 R4, RZ, RZ, 0x1 ;  /* 0x00000001ff047424 */ /* 0x000fc600078e00ff */
[----:B------:R-:W-:Y:S02]  /*f4c0*/  SEL R7, R5, R0, !P4 ;  /* 0x0000000005077207 */ /* 0x000fe40006000000 */
[----:B------:R-:W-:-:S07]  /*f4d0*/  SEL R5, R0, R5, !P4 ;  /* 0x0000000500057207 */ /* 0x000fce0006000000 */
.L_x_301:
[----:B------:R-:W-:-:S08]  /*f4e0*/  NOP ;  /* 0x0000000000007918 */ /* 0x000fd00000000000 */
[----:B------:R-:W0:-:S00]  /*f4f0*/  USETMAXREG.DEALLOC.CTAPOOL 0x28 ;  /* 0x00000028000079c8 */ /* 0x000e0000080e0500 */
[----:B------:R-:W-:-:S13]  /*f500*/  ISETP.NE.AND P0, PT, RZ, UR8, PT ;  /* 0x00000008ff007c0c */ /* 0x000fda000bf05270 */
[----:B------:R-:W-:Y:S05]  /*f510*/  @P0 EXIT ;  /* 0x000000000000094d */ /* 0x000fea0003800000 */
[----:B0-----:R-:W-:Y:S01]  /*f520*/  LOP3.LUT P0, RZ, R4, 0xff, RZ, 0xc0, !PT ;  /* 0x000000ff04ff7812 */ /* 0x001fe2000780c0ff */
[----:B------:R-:W-:Y:S02]  /*f530*/  IMAD.MOV.U32 R0, RZ, RZ, 0x1 ;  /* 0x00000001ff007424 */ /* 0x000fe400078e00ff */
[----:B------:R-:W-:-:S10]  /*f540*/  IMAD.MOV.U32 R8, RZ, RZ, RZ ;  /* 0x000000ffff087224 */ /* 0x000fd400078e00ff */
[----:B------:R-:W-:Y:S05]  /*f550*/  @!P0 BRA `(.L_x_304) ;  /* 0x0000000c009c8947 */ /* 0x000fea0003800000 */
[----:B------:R-:W0:Y:S01]  /*f560*/  S2UR UR8, SR_CgaCtaId ;  /* 0x00000000000879c3 */ /* 0x000e220000008800 */
[----:B------:R-:W-:Y:S01]  /*f570*/  ULDC UR4, c[0x0][0x28c] ;  /* 0x0000a30000047ab9 */ /* 0x000fe20000000800 */
[----:B------:R-:W-:Y:S01]  /*f580*/  ULDC UR5, c[0x0][0x600] ;  /* 0x0001800000057ab9 */ /* 0x000fe20000000800 */
[----:B------:R-:W-:Y:S01]  /*f590*/  UIADD3 UR14, UR4, 0x3f, URZ ;  /* 0x0000003f040e7890 */ /* 0x000fe2000fffe03f */
[----:B------:R-:W-:Y:S01]  /*f5a0*/  BSSY B0, `(.L_x_304) ;  /* 0x00000e2000007945 */ /* 0x000fe20003800000 */
[----:B------:R-:W-:Y:S01]  /*f5b0*/  ULDC UR11, c[0x0][0x658] ;  /* 0x00019600000b7ab9 */ /* 0x000fe20000000800 */
[----:B------:R-:W-:Y:S01]  /*f5c0*/  UMOV UR12, 0xffffffff ;  /* 0xffffffff000c7882 */ /* 0x000fe20000000000 */
[----:B------:R-:W-:Y:S01]  /*f5d0*/  UMOV UR16, 0x1 ;  /* 0x0000000100107882 */ /* 0x000fe20000000000 */
[----:B------:R-:W-:Y:S01]  /*f5e0*/  USHF.R.S32.HI UR15, URZ, 0x1f, UR14 ;  /* 0x0000001f3f0f7899 */ /* 0x000fe2000801140e */
[----:B------:R-:W-:Y:S01]  /*f5f0*/  IMAD.MOV.U32 R9, RZ, RZ, 0x1 ;  /* 0x00000001ff097424 */ /* 0x000fe200078e00ff */
[----:B------:R-:W-:Y:S01]  /*f600*/  ULDC UR9, c[0x0][0xc] ;  /* 0x0000030000097ab9 */ /* 0x000fe20000000800 */
[----:B------:R-:W-:Y:S01]  /*f610*/  UIADD3 UR4, UR5, -0x1, URZ ;  /* 0xffffffff05047890 */ /* 0x000fe2000fffe03f */
[----:B------:R-:W-:Y:S01]  /*f620*/  IMAD.MOV.U32 R0, RZ, RZ, 0x1 ;  /* 0x00000001ff007424 */ /* 0x000fe200078e00ff */
[----:B------:R-:W-:Y:S01]  /*f630*/  USHF.L.U32 UR18, UR12, UR11, URZ ;  /* 0x0000000b0c127299 */ /* 0x000fe2000800063f */
[----:B------:R-:W-:Y:S01]  /*f640*/  IMAD.MOV.U32 R8, RZ, RZ, RZ ;  /* 0x000000ffff087224 */ /* 0x000fe200078e00ff */
[----:B------:R-:W-:Y:S01]  /*f650*/  USHF.L.U32 UR5, UR16, UR11, URZ ;  /* 0x0000000b10057299 */ /* 0x000fe2000800063f */
[----:B------:R-:W-:Y:S01]  /*f660*/  ULDC UR12, c[0x0][0x10] ;  /* 0x00000400000c7ab9 */ /* 0x000fe20000000800 */
[----:B------:R-:W-:Y:S01]  /*f670*/  ULEA.HI UR15, UR15, UR14, URZ, 0x6 ;  /* 0x0000000e0f0f7291 */ /* 0x000fe2000f8f303f */
[----:B------:R-:W-:Y:S01]  /*f680*/  UMOV UR22, 0x5 ;  /* 0x0000000500167882 */ /* 0x000fe20000000000 */
[----:B------:R-:W-:-:S02]  /*f690*/  ULOP3.LUT UR29, UR13, 0x2, URZ, 0xfc, !UPT ;  /* 0x000000020d1d7892 */ /* 0x000fc4000f8efc3f */
[----:B------:R-:W-:Y:S02]  /*f6a0*/  USHF.R.S32.HI UR19, URZ, 0x6, UR15 ;  /* 0x000000063f137899 */ /* 0x000fe4000801140f */
[----:B0-----:R-:W-:Y:S02]  /*f6b0*/  ULOP3.LUT UR10, UR8, 0x1, URZ, 0xc0, !UPT ;  /* 0x00000001080a7892 */ /* 0x001fe4000f8ec03f */
[----:B------:R-:W-:Y:S02]  /*f6c0*/  USHF.R.U32.HI UR30, URZ, 0x1, UR8 ;  /* 0x000000013f1e7899 */ /* 0x000fe40008011608 */
[----:B------:R-:W-:Y:S02]  /*f6d0*/  USHF.L.U32 UR6, UR8, 0x6, URZ ;  /* 0x0000000608067899 */ /* 0x000fe4000800063f */
[----:B------:R-:W-:Y:S02]  /*f6e0*/  USHF.L.U32 UR7, UR8, 0xc, URZ ;  /* 0x0000000c08077899 */ /* 0x000fe4000800063f */
[----:B------:R-:W-:-:S02]  /*f6f0*/  ULOP3.LUT UR8, UR8, 0xfffffffe, URZ, 0xc0, !UPT ;  /* 0xfffffffe08087892 */ /* 0x000fc4000f8ec03f */
[----:B------:R-:W-:Y:S02]  /*f700*/  UISETP.GT.U32.AND UP0, UPT, UR10, 0xffff, UPT ;  /* 0x0000ffff0a00788c */ /* 0x000fe4000bf04070 */
[----:B------:R-:W-:Y:S02]  /*f710*/  USHF.L.U32 UR20, UR16, UR8, URZ ;  /* 0x0000000810147299 */ /* 0x000fe4000800063f */
[----:B------:R-:W-:Y:S02]  /*f720*/  ULOP3.LUT UR11, UR8, 0x1, URZ, 0xfc, !UPT ;  /* 0x00000001080b7892 */ /* 0x000fe4000f8efc3f */
[----:B------:R-:W-:Y:S02]  /*f730*/  UIMAD.WIDE.U32 UR8, UR9, UR12, URZ ;  /* 0x0000000c090872a5 */ /* 0x000fe4000f8e003f */
[----:B------:R-:W-:Y:S01]  /*f740*/  USEL UR10, UR10, 0xffff, !UP0 ;  /* 0x0000ffff0a0a7887 */ /* 0x000fe2000c000000 */
[----:B------:R-:W-:Y:S01]  /*f750*/  ULDC UR12, c[0x0][0x14] ;  /* 0x00000500000c7ab9 */ /* 0x000fe20000000800 */
[----:B------:R-:W-:-:S02]  /*f760*/  USHF.L.U32 UR11, UR16, UR11, URZ ;  /* 0x0000000b100b7299 */ /* 0x000fc4000800063f */
[----:B------:R-:W-:Y:S02]  /*f770*/  UIMAD.WIDE.U32 UR24, UR8, UR12, URZ ;  /* 0x0000000c081872a5 */ /* 0x000fe4000f8e003f */
[----:B------:R-:W-:Y:S02]  /*f780*/  UIMAD UR21, UR9, UR12, URZ ;  /* 0x0000000c091572a4 */ /* 0x000fe4000f8e023f */
[----:B------:R-:W-:Y:S02]  /*f790*/  ULOP3.LUT UR10, UR10, 0xffff, URZ, 0xc0, !UPT ;  /* 0x0000ffff0a0a7892 */ /* 0x000fe4000f8ec03f */
[----:B------:R-:W-:Y:S02]  /*f7a0*/  ULOP3.LUT UR6, UR6, 0x40, URZ, 0xc0, !UPT ;  /* 0x0000004006067892 */ /* 0x000fe4000f8ec03f */
[----:B------:R-:W-:Y:S02]  /*f7b0*/  ULOP3.LUT UR7, UR7, 0x1000, URZ, 0xc0, !UPT ;  /* 0x0000100007077892 */ /* 0x000fe4000f8ec03f */
[----:B------:R-:W-:-:S02]  /*f7c0*/  ULOP3.LUT UR18, URZ, UR18, URZ, 0x33, !UPT ;  /* 0x000000123f127292 */ /* 0x000fc4000f8e333f */
[----:B------:R-:W-:Y:S02]  /*f7d0*/  ULOP3.LUT UR20, UR20, UR11, URZ, 0xfc, !UPT ;  /* 0x0000000b14147292 */ /* 0x000fe4000f8efc3f */
[----:B------:R-:W-:Y:S02]  /*f7e0*/  UIADD3 UR21, UR25, UR21, URZ ;  /* 0x0000001519157290 */ /* 0x000fe4000fffe03f */
[----:B------:R-:W-:Y:S02]  /*f7f0*/  USHF.L.U32 UR22, UR22, UR10, URZ ;  /* 0x0000000a16167299 */ /* 0x000fe4000800063f */
[----:B------:R-:W-:Y:S01]  /*f800*/  UIADD3 UR31, UR19, 0x1, URZ ;  /* 0x00000001131f7890 */ /* 0x000fe2000fffe03f */
[----:B------:R-:W-:-:S11]  /*f810*/  ULDC.64 UR32, c[0x0][0x198] ;  /* 0x0000660000207ab9 */ /* 0x000fd60000000a00 */
.L_x_315:
[----:B------:R-:W-:-:S03]  /*f820*/  UMOV UR8, 0xffffffff ;  /* 0xffffffff00087882 */ /* 0x000fc60000000000 */
[----:B------:R-:W-:Y:S05]  /*f830*/  BRA.DIV UR8, `(.L_x_305) ;  /* 0x0000001208947947 */ /* 0x000fea000b800000 */
[----:B------:R-:W-:-:S13]  /*f840*/  ELECT P0, URZ, PT ;  /* 0x00000000003f782f */ /* 0x000fda0003800000 */
.L_x_331:
[----:B------:R-:W0:Y:S01]  /*f850*/  LDC R2, c[0x0][0x28c] ;  /* 0x0000a300ff027b82 */ /* 0x000e220000000800 */
[----:B------:R-:W-:Y:S01]  /*f860*/  BSSY B1, `(.L_x_306) ;  /* 0x000003d000017945 */ /* 0x000fe20003800000 */
[----:B0-----:R-:W-:-:S13]  /*f870*/  ISETP.LT.OR P0, PT, R2, 0x1, !P0 ;  /* 0x000000010200780c */ /* 0x001fda0004701670 */
[----:B------:R-:W-:Y:S05]  /*f880*/  @P0 BRA `(.L_x_307) ;  /* 0x0000000000e80947 */ /* 0x000fea0003800000 */
[----:B------:R-:W-:Y:S01]  /*f890*/  LEA R5, R5, UR30, 0x1 ;  /* 0x0000001e05057c11 */ /* 0x000fe2000f8e08ff */
[----:B------:R-:W-:Y:S01]  /*f8a0*/  IMAD.MOV.U32 R13, RZ, RZ, RZ ;  /* 0x000000ffff0d7224 */ /* 0x000fe200078e00ff */
[----:B------:R-:W-:Y:S01]  /*f8b0*/  LEA R7, R7, UR6, 0x7 ;  /* 0x0000000607077c11 */ /* 0x000fe2000f8e38ff */
[----:B------:R-:W-:Y:S02]  /*f8c0*/  IMAD.U32 R14, RZ, RZ, UR31 ;  /* 0x0000001fff0e7e24 */ /* 0x000fe4000f8e00ff */
[----:B------:R-:W-:Y:S02]  /*f8d0*/  IMAD.MOV.U32 R2, RZ, RZ, R0 ;  /* 0x000000ffff027224 */ /* 0x000fe400078e0000 */
[----:B------:R-:W-:Y:S02]  /*f8e0*/  IMAD.MOV.U32 R3, RZ, RZ, R8 ;  /* 0x000000ffff037224 */ /* 0x000fe400078e0008 */
[----:B------:R-:W-:-:S07]  /*f8f0*/  IMAD.SHL.U32 R10, R5, 0x80, RZ ;  /* 0x00000080050a7824 */ /* 0x000fce00078e00ff */
.L_x_310:
[----:B------:R-:W0:Y:S01]  /*f900*/  S2R R5, SR_CgaCtaId ;  /* 0x0000000000057919 */ /* 0x000e220000008800 */
[----:B------:R-:W-:Y:S01]  /*f910*/  MOV R4, 0x400 ;  /* 0x0000040000047802 */ /* 0x000fe20000000f00 */
[----:B------:R-:W1:Y:S03]  /*f920*/  S2R R15, SR_TID.X ;  /* 0x00000000000f7919 */ /* 0x000e660000002100 */
[----:B0-----:R-:W-:Y:S02]  /*f930*/  LEA R12, R5, R4, 0x18 ;  /* 0x00000004050c7211 */ /* 0x001fe400078ec0ff */
[----:B------:R-:W-:Y:S02]  /*f940*/  SHF.L.U32 R4, R2, 0x1f, RZ ;  /* 0x0000001f02047819 */ /* 0x000fe400000006ff */
[----:B-1----:R-:W-:Y:S01]  /*f950*/  LOP3.LUT P1, RZ, R15, 0x7f, RZ, 0xc0, !PT ;  /* 0x0000007f0fff7812 */ /* 0x002fe2000782c0ff */
[----:B------:R-:W-:-:S04]  /*f960*/  IMAD R11, R3, 0x8, R12 ;  /* 0x00000008030b7824 */ /* 0x000fc800078e020c */
[----:B------:R-:W0:Y:S08]  /*f970*/  SYNCS.PHASECHK.TRANS64.TRYWAIT P0, [R11+URZ+0x48], R4 ;  /* 0x000048040b0075a7 */ /* 0x000e30000800017f */
[----:B------:R-:W1:Y:S01]  /*f980*/  @!P1 LDC R5, c[0x0][0x500] ;  /* 0x00014000ff059b82 */ /* 0x000e620000000800 */
[----:B0-----:R-:W-:Y:S05]  /*f990*/  @!P0 BRA `(.L_x_308) ;  /* 0x00000010005c8947 */ /* 0x001fea0003800000 */
.L_x_332:
[----:B------:R-:W-:Y:S01]  /*f9a0*/  UPRMT UR8, UR29, 0x9910, URZ ;  /* 0x000099101d087896 */ /* 0x000fe2000800003f */
[----:B-1----:R1:W-:Y:S03]  /*f9b0*/  @!P1 SYNCS.ARRIVE.TRANS64 RZ, [R11+URZ], R5 ;  /* 0x000000050bff99a7 */ /* 0x0023e6000800003f */
[----:B------:R-:W-:-:S06]  /*f9c0*/  UISETP.NE.AND UP0, UPT, UR8, 0x2, UPT ;  /* 0x000000020800788c */ /* 0x000fcc000bf05270 */
[----:B------:R-:W-:-:S13]  /*f9d0*/  PLOP3.LUT P0, PT, PT, PT, UP0, 0x80, 0x0 ;  /* 0x000000000000781c */ /* 0x000fda0003f0f008 */
[----:B-1----:R-:W-:Y:S05]  /*f9e0*/  @P0 BRA `(.L_x_309) ;  /* 0x0000000000040947 */ /* 0x002fea0003800000 */
[----:B------:R-:W-:Y:S01]  /*f9f0*/  BPT.TRAP 0x1 ;  /* 0x000000040000795c */ /* 0x000fe20000300000 */
.L_x_309:
[C---:B0-----:R-:W-:Y:S01]  /*fa00*/  LEA R4, R3.reuse, UR30, 0x1 ;  /* 0x0000001e03047c11 */ /* 0x041fe2000f8e08ff */
[----:B------:R-:W-:Y:S01]  /*fa10*/  VIADD R14, R14, 0xffffffff ;  /* 0xffffffff0e0e7836 */ /* 0x000fe20000000000 */
[----:B------:R-:W-:Y:S01]  /*fa20*/  R2UR UR11, R3 ;  /* 0x00000000030b72ca */ /* 0x000fe200000e0000 */
[----:B------:R-:W-:Y:S01]  /*fa30*/  UIADD3 UR14, UP0, UR32, 0xf0, URZ ;  /* 0x000000f0200e7890 */ /* 0x000fe2000ff1e03f */
[----:B------:R-:W-:Y:S01]  /*fa40*/  R2UR UR26, R12 ;  /* 0x000000000c1a72ca */ /* 0x000fe200000e0000 */
[----:B------:R-:W-:Y:S01]  /*fa50*/  IMAD.U32 R4, R4, 0x2000, R12 ;  /* 0x0000200004047824 */ /* 0x000fe200078e000c */
[----:B------:R-:W-:Y:S01]  /*fa60*/  R2UR UR27, R10 ;  /* 0x000000000a1b72ca */ /* 0x000fe200000e0000 */
[----:B------:R-:W-:Y:S01]  /*fa70*/  UIADD3 UR34, UP1, UR32, 0x1f0, URZ ;  /* 0x000001f020227890 */ /* 0x000fe2000ff3e03f */
[----:B------:R-:W-:Y:S01]  /*fa80*/  R2UR UR9, R11 ;  /* 0x000000000b0972ca */ /* 0x000fe200000e0000 */
[----:B------:R-:W-:Y:S01]  /*fa90*/  UIADD3.X UR15, URZ, UR33, URZ, UP0, !UPT ;  /* 0x000000213f0f7290 */ /* 0x000fe200087fe43f */
[----:B------:R-:W-:Y:S01]  /*faa0*/  R2UR UR8, R4 ;  /* 0x00000000040872ca */ /* 0x000fe200000e0000 */
[----:B------:R-:W-:Y:S01]  /*fab0*/  UPRMT UR23, URZ, 0x5410, UR22 ;  /* 0x000054103f177896 */ /* 0x000fe20008000016 */
[----:B------:R-:W-:Y:S01]  /*fac0*/  R2UR UR10, R13 ;  /* 0x000000000d0a72ca */ /* 0x000fe200000e0000 */
[----:B------:R-:W-:Y:S01]  /*fad0*/  VIADD R3, R3, 0x1 ;  /* 0x0000000103037836 */ /* 0x000fe20000000000 */
[----:B------:R-:W-:Y:S01]  /*fae0*/  R2UR UR12, R6 ;  /* 0x00000000060c72ca */ /* 0x000fe200000e0000 */
[----:B------:R-:W-:Y:S01]  /*faf0*/  ULEA UR11, UR11, UR7, 0xd ;  /* 0x000000070b0b7291 */ /* 0x000fe2000f8e683f */
[----:B------:R-:W-:Y:S01]  /*fb00*/  R2UR UR28, R7 ;  /* 0x00000000071c72ca */ /* 0x000fe200000e0000 */
[----:B------:R-:W-:Y:S01]  /*fb10*/  UPRMT UR36, URZ, 0x5410, UR20 ;  /* 0x000054103f247896 */ /* 0x000fe20008000014 */
[----:B------:R-:W-:Y:S01]  /*fb20*/  ISETP.GT.AND P1, PT, R14, 0x1, PT ;  /* 0x000000010e00780c */ /* 0x000fe20003f24270 */
[----:B------:R-:W-:Y:S01]  /*fb30*/  UIADD3 UR26, UR26, 0x24180, UR11 ;  /* 0x000241801a1a7890 */ /* 0x000fe2000fffe00b */
[----:B------:R-:W-:Y:S01]  /*fb40*/  ISETP.NE.AND P0, PT, R3, 0x9, PT ;  /* 0x000000090300780c */ /* 0x000fe20003f05270 */
[----:B------:R-:W-:Y:S01]  /*fb50*/  UIADD3.X UR35, URZ, UR33, URZ, UP1, !UPT ;  /* 0x000000213f237290 */ /* 0x000fe20008ffe43f */
[----:B------:R-:W-:Y:S01]  /*fb60*/  VIADD R13, R13, 0x40 ;  /* 0x000000400d0d7836 */ /* 0x000fe20000000000 */
[----:B------:R-:W-:Y:S01]  /*fb70*/  UIADD3 UR8, UR8, 0x180, URZ ;  /* 0x0000018008087890 */ /* 0x000fe2000fffe03f */
[----:B------:R-:W-:Y:S01]  /*fb80*/  SEL R5, RZ, 0x1, P0 ;  /* 0x00000001ff057807 */ /* 0x000fe20000000000 */
[----:B------:R-:W-:Y:S01]  /*fb90*/  UMOV UR16, 0x0 ;  /* 0x0000000000107882 */ /* 0x000fe20000000000 */
[----:B------:R-:W-:Y:S01]  /*fba0*/  UMOV UR17, 0x10000000 ;  /* 0x1000000000117882 */ /* 0x000fe20000000000 */
[----:B------:R-:W-:Y:S01]  /*fbb0*/  UMOV UR11, UR27 ;  /* 0x0000001b000b7c82 */ /* 0x000fe20008000000 */
[----:B------:R-:W-:-:S02]  /*fbc0*/  LOP3.LUT R2, R2, R5, RZ, 0x3c, !PT ;  /* 0x0000000502027212 */ /* 0x000fc400078e3cff */
[----:B------:R-:W-:Y:S02]  /*fbd0*/  SEL R3, R3, RZ, P0 ;  /* 0x000000ff03037207 */ /* 0x000fe40000000000 */
[----:B------:R0:W-:Y:S02]  /*fbe0*/  UTMALDG.3D.MULTICAST [UR8], [UR14], UR23, desc[UR16] ;  /* 0x000010080e0073b4 */ /* 0x0001e40008011817 */
[----:B0-----:R-:W-:Y:S01]  /*fbf0*/  UMOV UR8, UR26 ;  /* 0x0000001a00087c82 */ /* 0x001fe20008000000 */
[----:B------:R-:W-:Y:S02]  /*fc00*/  UMOV UR11, UR28 ;  /* 0x0000001c000b7c82 */ /* 0x000fe40008000000 */
[----:B------:R0:W-:Y:S02]  /*fc10*/  UTMALDG.3D.MULTICAST [UR8], [UR34], UR36, desc[UR16] ;  /* 0x00001008220073b4 */ /* 0x0001e40008011824 */
[----:B0-----:R-:W-:Y:S05]  /*fc20*/  @P1 BRA `(.L_x_310) ;  /* 0xfffffffc00341947 */ /* 0x001fea000383ffff */
.L_x_307:
[----:B------:R-:W-:Y:S05]  /*fc30*/  BSYNC B1 ;  /* 0x0000000000017941 */ /* 0x000fea0003800000 */
.L_x_306:
[----:B------:R-:W2:Y:S01]  /*fc40*/  LDL.LU R15, [R1+0x80] ;  /* 0x00008000010f7983 */ /* 0x000ea20000300800 */
[----:B------:R-:W-:Y:S01]  /*fc50*/  LOP3.LUT P1, RZ, R9, 0xff, RZ, 0xc0, !PT ;  /* 0x000000ff09ff7812 */ /* 0x000fe2000782c0ff */
[----:B------:R-:W-:Y:S01]  /*fc60*/  VIADD R8, R8, UR19 ;  /* 0x0000001308087c36 */ /* 0x000fe20008000000 */
[----:B------:R-:W-:Y:S01]  /*fc70*/  ULDC.64 UR8, c[0x0][0x650] ;  /* 0x0001940000087ab9 */ /* 0x000fe20000000a00 */
[----:B------:R-:W3:Y:S01]  /*fc80*/  LDL.LU R12, [R1+0x84] ;  /* 0x00008400010c7983 */ /* 0x000ee20000300800 */
[----:B------:R-:W-:Y:S01]  /*fc90*/  IMAD.U32 R5, RZ, RZ, UR19 ;  /* 0x00000013ff057e24 */ /* 0x000fe2000f8e00ff */
[----:B------:R-:W-:Y:S01]  /*fca0*/  UISETP.GE.U32.AND UP0, UPT, UR19, 0x9, UPT ;  /* 0x000000091300788c */ /* 0x000fe2000bf06070 */
[----:B------:R-:W-:Y:S01]  /*fcb0*/  ISETP.GT.U32.AND P0, PT, R8, 0x8, PT ;  /* 0x000000080800780c */ /* 0x000fe20003f04070 */
[----:B------:R-:W-:Y:S01]  /*fcc0*/  BSSY B1, `(.L_x_311) ;  /* 0x000006d000017945 */ /* 0x000fe20003800000 */
[----:B------:R-:W-:Y:S01]  /*fcd0*/  IMAD.MOV.U32 R7, RZ, RZ, -0x1 ;  /* 0xffffffffff077424 */ /* 0x000fe200078e00ff */
[----:B------:R-:W-:Y:S01]  /*fce0*/  PRMT R9, RZ, 0x7610, R9 ;  /* 0x00007610ff097816 */ /* 0x000fe20000000009 */
[----:B------:R-:W-:Y:S01]  /*fcf0*/  IMAD.MOV.U32 R6, RZ, RZ, -0x1 ;  /* 0xffffffffff067424 */ /* 0x000fe200078e00ff */
[----:B------:R-:W-:-:S02]  /*fd00*/  ISETP.LT.U32.AND P0, PT, R5, 0x9, P0 ;  /* 0x000000090500780c */ /* 0x000fc40000701070 */
[----:B------:R-:W0:Y:S01]  /*fd10*/  @P1 S2R R3, SR_CgaCtaId ;  /* 0x0000000000031919 */ /* 0x000e220000008800 */
[----:B------:R-:W-:Y:S02]  /*fd20*/  @P1 MOV R2, 0x400 ;  /* 0x0000040000021802 */ /* 0x000fe40000000f00 */
[----:B------:R-:W-:Y:S02]  /*fd30*/  PLOP3.LUT P2, PT, PT, PT, UP0, 0x80, 0x0 ;  /* 0x000000000000781c */ /* 0x000fe40003f4f008 */
[----:B0-----:R-:W-:Y:S01]  /*fd40*/  @P1 LEA R4, R3, R2, 0x18 ;  /* 0x0000000203041211 */ /* 0x001fe200078ec0ff */
[----:B------:R-:W-:-:S03]  /*fd50*/  IMAD.WIDE.U32 R2, R8, 0x38e38e39, RZ ;  /* 0x38e38e3908027825 */ /* 0x000fc600078e00ff */
[----:B------:R0:W-:Y:S02]  /*fd60*/  @P1 SYNCS.ARRIVE.TRANS64.A1T0 RZ, [R4+URZ+0xa8], RZ ;  /* 0x0000a8ff04ff19a7 */ /* 0x0001e4000810003f */
[----:B------:R-:W-:Y:S02]  /*fd70*/  SHF.R.U32.HI R5, RZ, 0x1, R3 ;  /* 0x00000001ff057819 */ /* 0x000fe40000011603 */
[----:B------:R-:W-:Y:S02]  /*fd80*/  SEL R3, RZ, 0x1, !P0 ;  /* 0x00000001ff037807 */ /* 0x000fe40004000000 */
[----:B------:R-:W-:Y:S01]  /*fd90*/  PRMT R2, RZ, 0x7610, R2 ;  /* 0x00007610ff027816 */ /* 0x000fe20000000002 */
[----:B------:R-:W-:Y:S01]  /*fda0*/  IMAD R8, R5, -0x9, R8 ;  /* 0xfffffff705087824 */ /* 0x000fe200078e0208 */
[----:B------:R-:W-:-:S04]  /*fdb0*/  LOP3.LUT R0, R0, R3, RZ, 0x3c, !PT ;  /* 0x0000000300007212 */ /* 0x000fc800078e3cff */
[----:B------:R-:W-:Y:S01]  /*fdc0*/  @P2 LOP3.LUT R0, R0, 0x1, R5, 0x78, !PT ;  /* 0x0000000100002812 */ /* 0x000fe200078e7805 */
[----:B------:R-:W-:Y:S01]  /*fdd0*/  IMAD.MOV.U32 R5, RZ, RZ, -0x1 ;  /* 0xffffffffff057424 */ /* 0x000fe200078e00ff */
[----:B---3--:R-:W-:-:S04]  /*fde0*/  IADD3 R12, P1, R12, UR24, RZ ;  /* 0x000000180c0c7c10 */ /* 0x008fc8000ff3e0ff */
[----:B--2---:R-:W-:Y:S01]  /*fdf0*/  IADD3.X R15, R15, UR21, RZ, P1, !PT ;  /* 0x000000150f0f7c10 */ /* 0x004fe20008ffe4ff */
[----:B------:R0:W-:Y:S01]  /*fe00*/  STL [R1+0x84], R12 ;  /* 0x0000840c01007387 */ /* 0x0001e20000100800 */
[----:B------:R-:W-:-:S03]  /*fe10*/  ISETP.GE.U32.AND P0, PT, R12, UR8, PT ;  /* 0x000000080c007c0c */ /* 0x000fc6000bf06070 */
[----:B------:R0:W-:Y:S01]  /*fe20*/  STL [R1+0x80], R15 ;  /* 0x0000800f01007387 */ /* 0x0001e20000100800 */
[----:B------:R-:W-:-:S13]  /*fe30*/  ISETP.GE.U32.AND.EX P0, PT, R15, UR9, PT, P0 ;  /* 0x000000090f007c0c */ /* 0x000fda000bf06100 */
[----:B0-----:R-:W-:Y:S05]  /*fe40*/  @P0 BRA `(.L_x_312) ;  /* 0x0000000400500947 */ /* 0x001fea0003800000 */
[----:B------:R-:W-:Y:S01]  /*fe50*/  ULDC.64 UR8, c[0x0][0x628] ;  /* 0x00018a0000087ab9 */ /* 0x000fe20000000a00 */
[----:B------:R-:W0:Y:S01]  /*fe60*/  S2R R11, SR_CTAID.X ;  /* 0x00000000000b7919 */ /* 0x000e220000002500 */
[----:B------:R-:W-:Y:S01]  /*fe70*/  ISETP.NE.U32.AND P0, PT, RZ, UR8, PT ;  /* 0x00000008ff007c0c */ /* 0x000fe2000bf05070 */
[----:B------:R-:W-:Y:S01]  /*fe80*/  ULDC UR11, c[0x0][0x630] ;  /* 0x00018c00000b7ab9 */ /* 0x000fe20000000800 */
[----:B------:R-:W-:Y:S01]  /*fe90*/  IMAD.MOV.U32 R2, RZ, RZ, R12 ;  /* 0x000000ffff027224 */ /* 0x000fe200078e000c */
[----:B------:R-:W1:Y:S01]  /*fea0*/  S2R R10, SR_CTAID.Y ;  /* 0x00000000000a7919 */ /* 0x000e620000002600 */
[----:B------:R-:W-:Y:S01]  /*feb0*/  ISETP.NE.AND.EX P0, PT, RZ, UR9, PT, P0 ;  /* 0x00000009ff007c0c */ /* 0x000fe2000bf05300 */
[----:B------:R-:W-:-:S12]  /*fec0*/  IMAD.MOV.U32 R3, RZ, RZ, R15 ;  /* 0x000000ffff037224 */ /* 0x000fd800078e000f */
[----:B------:R-:W-:Y:S05]  /*fed0*/  @!P0 BRA `(.L_x_313) ;  /* 0x0000000000288947 */ /* 0x000fea0003800000 */
[----:B------:R-:W-:Y:S02]  /*fee0*/  ULDC UR10, c[0x0][0x634] ;  /* 0x00018d00000a7ab9 */ /* 0x000fe40000000800 */
[----:B------:R-:W-:-:S05]  /*fef0*/  IADD3 R7, P0, R12, UR10, RZ ;  /* 0x0000000a0c077c10 */ /* 0x000fca000ff1e0ff */
[----:B------:R-:W-:-:S04]  /*ff00*/  IMAD.X R13, RZ, RZ, R15, P0 ;  /* 0x000000ffff0d7224 */ /* 0x000fc800000e060f */
[----:B------:R-:W-:-:S04]  /*ff10*/  IMAD.WIDE.U32 R4, R13, UR8, RZ ;  /* 0x000000080d047c25 */ /* 0x000fc8000f8e00ff */
[----:B------:R-:W-:-:S04]  /*ff20*/  IMAD.WIDE.U32 R4, P0, R7, UR9, R4 ;  /* 0x0000000907047c25 */ /* 0x000fc8000f800004 */
[----:B------:R-:W-:-:S04]  /*ff30*/  IMAD.WIDE.U32 R6, R7, UR8, RZ ;  /* 0x0000000807067c25 */ /* 0x000fc8000f8e00ff */
[----:B------:R-:W-:Y:S01]  /*ff40*/  IMAD.X R3, RZ, RZ, RZ, P0 ;  /* 0x000000ffff037224 */ /* 0x000fe200000e06ff */
[----:B------:R-:W-:Y:S01]  /*ff50*/  IADD3 RZ, P0, R7, R4, RZ ;  /* 0x0000000407ff7210 */ /* 0x000fe20007f1e0ff */
[----:B------:R-:W-:-:S04]  /*ff60*/  IMAD.MOV.U32 R2, RZ, RZ, R5 ;  /* 0x000000ffff027224 */ /* 0x000fc800078e0005 */
[----:B------:R-:W-:-:S08]  /*ff70*/  IMAD.WIDE.U32.X R2, R13, UR9, R2, P0 ;  /* 0x000000090d027c25 */ /* 0x000fd000080e0402 */
.L_x_313:
[--C-:B------:R-:W-:Y:S01]  /*ff80*/  SHF.R.U64 R6, R2, UR11, R3.reuse ;  /* 0x0000000b02067c19 */ /* 0x100fe20008001203 */
[----:B------:R-:W-:Y:S01]  /*ff90*/  ULDC.64 UR8, c[0x0][0x620] ;  /* 0x0001880000087ab9 */ /* 0x000fe20000000a00 */
[----:B------:R-:W-:Y:S01]  /*ffa0*/  SHF.R.U32.HI R2, RZ, UR11, R3 ;  /* 0x0000000bff027c19 */ /* 0x000fe20008011603 */
[----:B------:R-:W-:Y:S01]  /*ffb0*/  IMAD.MOV.U32 R3, RZ, RZ, R15 ;  /* 0x000000ffff037224 */ /* 0x000fe200078e000f */
[----:B------:R-:W-:Y:S01]  /*ffc0*/  IADD3 R5, P0, RZ, -R6, RZ ;  /* 0x80000006ff057210 */ /* 0x000fe20007f1e0ff */
[----:B------:R-:W2:Y:S01]  /*ffd0*/  LDC R16, c[0x0][0x144] ;  /* 0x00005100ff107b82 */ /* 0x000ea20000000800 */
[----:B0-----:R-:W-:Y:S01]  /*ffe0*/  I2FP.F32.U32 R7, R11 ;  /* 0x0000000b00077245 */ /* 0x001fe20000201000 */
[----:B------:R-:W-:Y:S01]  /*fff0*/  ULDC.64 UR14, c[0x0][0x640] ;  /* 0x00019000000e7ab9 */ /* 0x000fe20000000a00 */
[----:B------:R-:W-:Y:S01]  /*10000*/  ULDC UR10, c[0x0][0x608] ;  /* 0x00018200000a7ab9 */ /* 0x000fe20000000800 */
[----:B------:R-:W-:Y:S01]  /*10010*/  IMAD.X R2, RZ, RZ, ~R2, P0 ;  /* 0x000000ffff027224 */ /* 0x000fe200000e0e02 */
[----:B------:R-:W-:-:S03]  /*10020*/  ISETP.NE.U32.AND P0, PT, RZ, UR14, PT ;  /* 0x0000000eff007c0c */ /* 0x000fc6000bf05070 */
[----:B------:R-:W-:Y:S01]  /*10030*/  IMAD R4, R2, UR8, RZ ;  /* 0x0000000802047c24 */ /* 0x000fe2000f8e02ff */
[----:B------:R-:W0:Y:S01]  /*10040*/  LDC R13, c[0x0][0x148] ;  /* 0x00005200ff0d7b82 */ /* 0x000e220000000800 */
[----:B------:R-:W-:Y:S01]  /*10050*/  IMAD.MOV.U32 R2, RZ, RZ, R12 ;  /* 0x000000ffff027224 */ /* 0x000fe200078e000c */
[----:B------:R-:W-:-:S03]  /*10060*/  ISETP.NE.AND.EX P0, PT, RZ, UR15, PT, P0 ;  /* 0x0000000fff007c0c */ /* 0x000fc6000bf05300 */
[----:B------:R-:W-:Y:S01]  /*10070*/  IMAD.WIDE.U32 R2, R5, UR8, R2 ;  /* 0x0000000805027c25 */ /* 0x000fe2000f8e0002 */
[----:B------:R-:W-:-:S03]  /*10080*/  ULDC UR8, c[0x0][0x150] ;  /* 0x0000540000087ab9 */ /* 0x000fc60000000800 */
[----:B------:R-:W-:Y:S02]  /*10090*/  IMAD R5, R5, UR9, R4 ;  /* 0x0000000905057c24 */ /* 0x000fe4000f8e0204 */
[----:B------:R-:W-:Y:S01]  /*100a0*/  FMUL R4, R7, UR8 ;  /* 0x0000000807047c20 */ /* 0x000fe20008400000 */
[----:B------:R-:W-:Y:S01]  /*100b0*/  ULDC UR8, c[0x0][0x618] ;  /* 0x0001860000087ab9 */ /* 0x000fe20000000800 */
[----:B------:R-:W-:Y:S01]  /*100c0*/  ULDC UR9, c[0x0][0x154] ;  /* 0x0000550000097ab9 */ /* 0x000fe20000000800 */
[----:B------:R-:W-:-:S03]  /*100d0*/  IMAD.IADD R3, R3, 0x1, R5 ;  /* 0x0000000103037824 */ /* 0x000fc600078e0205 */
[----:B------:R-:W3:Y:S02]  /*100e0*/  F2I.U32.TRUNC.NTZ R4, R4 ;  /* 0x0000000400047305 */ /* 0x000ee4000020f000 */
[----:B------:R-:W-:Y:S02]  /*100f0*/  SHF.R.U64 R7, R2, UR8, R3 ;  /* 0x0000000802077c19 */ /* 0x000fe40008001203 */
[----:B-1----:R-:W-:-:S05]  /*10100*/  I2FP.F32.U32 R2, R10 ;  /* 0x0000000a00027245 */ /* 0x002fca0000201000 */
[----:B------:R-:W-:Y:S01]  /*10110*/  FMUL R5, R2, UR9 ;  /* 0x0000000902057c20 */ /* 0x000fe20008400000 */
[----:B------:R-:W-:Y:S01]  /*10120*/  SHF.R.U32.HI R2, RZ, UR8, R3 ;  /* 0x00000008ff027c19 */ /* 0x000fe20008011603 */
[----:B------:R-:W-:Y:S02]  /*10130*/  ULDC UR8, c[0x0][0x658] ;  /* 0x0001960000087ab9 */ /* 0x000fe40000000800 */
[----:B------:R1:W4:Y:S01]  /*10140*/  F2I.U32.TRUNC.NTZ R15, R5 ;  /* 0x00000005000f7305 */ /* 0x000322000020f000 */
[--C-:B------:R-:W-:Y:S02]  /*10150*/  SHF.R.U64 R14, R7, UR10, R2.reuse ;  /* 0x0000000a070e7c19 */ /* 0x100fe40008001202 */
[----:B------:R-:W-:Y:S01]  /*10160*/  SHF.R.U32.HI R3, RZ, UR10, R2 ;  /* 0x0000000aff037c19 */ /* 0x000fe20008011602 */
[----:B---3--:R-:W-:-:S03]  /*10170*/  IMAD.MOV R2, RZ, RZ, -R4 ;  /* 0x000000ffff027224 */ /* 0x008fc600078e0a04 */
[----:B------:R-:W-:Y:S01]  /*10180*/  SHF.R.U64 R12, R14, UR8, R3 ;  /* 0x000000080e0c7c19 */ /* 0x000fe20008001203 */
[----:B--2---:R-:W-:Y:S01]  /*10190*/  IMAD R17, R16, R2, R11 ;  /* 0x0000000210117224 */ /* 0x004fe200078e020b */
[----:B------:R-:W-:-:S03]  /*101a0*/  SHF.R.U32.HI R4, RZ, UR8, R3 ;  /* 0x00000008ff047c19 */ /* 0x000fc60008011603 */
[----:B------:R-:W-:Y:S02]  /*101b0*/  IMAD.MOV.U32 R2, RZ, RZ, R12 ;  /* 0x000000ffff027224 */ /* 0x000fe400078e000c */
[----:B------:R-:W-:Y:S01]  /*101c0*/  IMAD.MOV.U32 R3, RZ, RZ, R4 ;  /* 0x000000ffff037224 */ /* 0x000fe200078e0004 */
[----:B-1--4-:R-:W-:Y:S06]  /*101d0*/  @!P0 BRA `(.L_x_314) ;  /* 0x0000000000288947 */ /* 0x012fec0003800000 */
[----:B------:R-:W-:Y:S02]  /*101e0*/  ULDC UR8, c[0x0][0x64c] ;  /* 0x0001930000087ab9 */ /* 0x000fe40000000800 */
[----:B------:R-:W-:-:S05]  /*101f0*/  IADD3 R3, P0, R12, UR8, RZ ;  /* 0x000000080c037c10 */ /* 0x000fca000ff1e0ff */
[----:B------:R-:W-:-:S04]  /*10200*/  IMAD.X R11, RZ, RZ, R4, P0 ;  /* 0x000000ffff0b7224 */ /* 0x000fc800000e0604 */
[----:B------:R-:W-:-:S04]  /*10210*/  IMAD.WIDE.U32 R4, R11, UR14, RZ ;  /* 0x0000000e0b047c25 */ /* 0x000fc8000f8e00ff */
[----:B------:R-:W-:-:S04]  /*10220*/  IMAD.WIDE.U32 R4, P0, R3, UR15, R4 ;  /* 0x0000000f03047c25 */ /* 0x000fc8000f800004 */
[----:B------:R-:W-:-:S04]  /*10230*/  IMAD.WIDE.U32 R2, R3, UR14, RZ ;  /* 0x0000000e03027c25 */ /* 0x000fc8000f8e00ff */
[----:B------:R-:W-:Y:S01]  /*10240*/  IMAD.MOV.U32 R2, RZ, RZ, R5 ;  /* 0x000000ffff027224 */ /* 0x000fe200078e0005 */
[----:B------:R-:W-:Y:S01]  /*10250*/  IADD3 RZ, P1, R3, R4, RZ ;  /* 0x0000000403ff7210 */ /* 0x000fe20007f3e0ff */
[----:B------:R-:W-:-:S04]  /*10260*/  IMAD.X R3, RZ, RZ, RZ, P0 ;  /* 0x000000ffff037224 */ /* 0x000fc800000e06ff */
[----:B------:R-:W-:-:S08]  /*10270*/  IMAD.WIDE.U32.X R2, R11, UR15, R2, P1 ;  /* 0x0000000f0b027c25 */ /* 0x000fd000088e0402 */
.L_x_314:
[----:B------:R-:W-:Y:S01]  /*10280*/  ULDC UR8, c[0x0][0x648] ;  /* 0x0001920000087ab9 */ /* 0x000fe20000000800 */
[----:B------:R-:W-:Y:S01]  /*10290*/  IMAD.MOV R15, RZ, RZ, -R15 ;  /* 0x000000ffff0f7224 */ /* 0x000fe200078e0a0f */
[----:B------:R-:W-:Y:S01]  /*102a0*/  SHF.R.U64 R3, R2, UR8, R3 ;  /* 0x0000000802037c19 */ /* 0x000fe20008001203 */
[----:B------:R-:W-:Y:S01]  /*102b0*/  ULDC UR8, c[0x0][0x638] ;  /* 0x00018e0000087ab9 */ /* 0x000fe20000000800 */
[----:B------:R-:W-:Y:S01]  /*102c0*/  LOP3.LUT R2, R14, UR18, RZ, 0xc0, !PT ;  /* 0x000000120e027c12 */ /* 0x000fe2000f8ec0ff */
[----:B0-----:R-:W-:Y:S01]  /*102d0*/  @P4 IMAD R17, R13, R15, R10 ;  /* 0x0000000f0d114224 */ /* 0x001fe200078e020a */
[----:B------:R-:W-:Y:S01]  /*102e0*/  LOP3.LUT R7, R7, UR4, RZ, 0xc0, !PT ;  /* 0x0000000407077c12 */ /* 0x000fe2000f8ec0ff */
[----:B------:R-:W-:Y:S01]  /*102f0*/  IMAD.MOV R5, RZ, RZ, -R3 ;  /* 0x000000ffff057224 */ /* 0x000fe200078e0a03 */
[----:B------:R-:W-:Y:S01]  /*10300*/  ULDC UR9, c[0x0][0x610] ;  /* 0x0001840000097ab9 */ /* 0x000fe20000000800 */
[----:B------:R-:W-:Y:S02]  /*10310*/  IMAD R2, R3, UR5, R2 ;  /* 0x0000000503027c24 */ /* 0x000fe4000f8e0202 */
[----:B------:R-:W-:Y:S01]  /*10320*/  IMAD R12, R5, UR8, R12 ;  /* 0x00000008050c7c24 */ /* 0x000fe2000f8e020c */
[----:B------:R-:W-:Y:S01]  /*10330*/  ULDC UR8, c[0x0][0x600] ;  /* 0x0001800000087ab9 */ /* 0x000fe20000000800 */
[----:B------:R-:W-:-:S02]  /*10340*/  IMAD R5, R2, UR9, R17 ;  /* 0x0000000902057c24 */ /* 0x000fc4000f8e0211 */
[----:B------:R-:W-:Y:S02]  /*10350*/  IMAD R12, R12, UR8, R7 ;  /* 0x000000080c0c7c24 */ /* 0x000fe4000f8e0207 */
[----:B------:R-:W-:-:S03]  /*10360*/  IMAD.MOV.U32 R2, RZ, RZ, 0x1 ;  /* 0x00000001ff027424 */ /* 0x000fc600078e00ff */
[----:B------:R-:W-:Y:S02]  /*10370*/  SEL R7, R12, R5, !P4 ;  /* 0x000000050c077207 */ /* 0x000fe40006000000 */
[----:B------:R-:W-:-:S07]  /*10380*/  SEL R5, R5, R12, !P4 ;  /* 0x0000000c05057207 */ /* 0x000fce0006000000 */
.L_x_312:
[----:B------:R-:W-:Y:S05]  /*10390*/  BSYNC B1 ;  /* 0x0000000000017941 */ /* 0x000fea0003800000 */
.L_x_311:
[----:B------:R-:W-:-:S13]  /*103a0*/  LOP3.LUT P0, RZ, R2, 0xff, RZ, 0xc0, !PT ;  /* 0x000000ff02ff7812 */ /* 0x000fda000780c0ff */
[----:B------:R-:W-:Y:S05]  /*103b0*/  @P0 BRA `(.L_x_315) ;  /* 0xfffffff400180947 */ /* 0x000fea000383ffff */
[----:B------:R-:W-:Y:S05]  /*103c0*/  BSYNC B0 ;  /* 0x0000000000007941 */ /* 0x000fea0003800000 */
.L_x_304:
[----:B------:R-:W-:-:S03]  /*103d0*/  UMOV UR8, 0xffffffff ;  /* 0xffffffff00087882 */ /* 0x000fc60000000000 */
[----:B------:R-:W-:Y:S05]  /*103e0*/  BRA.DIV UR8, `(.L_x_316) ;  /* 0x0000000608dc7947 */ /* 0x000fea000b800000 */
[----:B------:R-:W-:-:S13]  /*103f0*/  ELECT P0, URZ, PT ;  /* 0x00000000003f782f */ /* 0x000fda0003800000 */
.L_x_335:
[----:B------:R-:W-:Y:S04]  /*10400*/  BSSY B0, `(.L_x_317) ;  /* 0x0000059000007945 */ /* 0x000fe80003800000 */
[----:B------:R-:W-:Y:S05]  /*10410*/  @!P0 BRA `(.L_x_318) ;  /* 0x00000004005c8947 */ /* 0x000fea0003800000 */
[----:B------:R-:W-:-:S04]  /*10420*/  ULOP3.LUT UR8, UR13, 0x2, URZ, 0xfc, !UPT ;  /* 0x000000020d087892 */ /* 0x000fc8000f8efc3f */
[----:B------:R-:W-:-:S06]  /*10430*/  UISETP.NE.AND UP0, UPT, UR8, 0x3, UPT ;  /* 0x000000030800788c */ /* 0x000fcc000bf05270 */
[----:B------:R-:W-:-:S13]  /*10440*/  PLOP3.LUT P0, PT, PT, PT, UP0, 0x80, 0x0 ;  /* 0x000000000000781c */ /* 0x000fda0003f0f008 */
[----:B------:R-:W-:Y:S05]  /*10450*/  @!P0 BRA `(.L_x_319) ;  /* 0x0000000000048947 */ /* 0x000fea0003800000 */
[----:B------:R-:W-:Y:S01]  /*10460*/  BPT.TRAP 0x1 ;  /* 0x000000040000795c */ /* 0x000fe20000300000 */
.L_x_319:
[----:B------:R-:W0:Y:S01]  /*10470*/  S2R R3, SR_CgaCtaId ;  /* 0x0000000000037919 */ /* 0x000e220000008800 */
[----:B------:R-:W-:-:S04]  /*10480*/  MOV R2, 0x400 ;  /* 0x0000040000027802 */ /* 0x000fc80000000f00 */
[----:B0-----:R-:W-:Y:S02]  /*10490*/  LEA R3, R3, R2, 0x18 ;  /* 0x0000000203037211 */ /* 0x001fe400078ec0ff */
[----:B------:R-:W-:-:S03]  /*104a0*/  SHF.L.U32 R2, R0, 0x1f, RZ ;  /* 0x0000001f00027819 */ /* 0x000fc600000006ff */
[----:B------:R-:W-:-:S04]  /*104b0*/  VIADD R3, R3, 0x48 ;  /* 0x0000004803037836 */ /* 0x000fc80000000000 */
[C---:B------:R-:W-:Y:S02]  /*104c0*/  IMAD R7, R8.reuse, 0x8, R3 ;  /* 0x0000000808077824 */ /* 0x040fe400078e0203 */
[----:B------:R-:W-:Y:S02]  /*104d0*/  VIADD R8, R8, 0x1 ;  /* 0x0000000108087836 */ /* 0x000fe40000000000 */
[----:B------:R-:W0:Y:S03]  /*104e0*/  SYNCS.PHASECHK.TRANS64.TRYWAIT P0, [R7+URZ], R2 ;  /* 0x00000002070075a7 */ /* 0x000e26000800017f */
[----:B------:R-:W-:-:S04]  /*104f0*/  ISETP.NE.AND P1, PT, R8, 0x9, PT ;  /* 0x000000090800780c */ /* 0x000fc80003f25270 */
[----:B------:R-:W-:Y:S02]  /*10500*/  SEL R5, RZ, 0x1, P1 ;  /* 0x00000001ff057807 */ /* 0x000fe40000800000 */
[----:B------:R-:W-:Y:S02]  /*10510*/  SEL R8, R8, RZ, P1 ;  /* 0x000000ff08087207 */ /* 0x000fe40000800000 */
[----:B------:R-:W-:-:S03]  /*10520*/  LOP3.LUT R5, R0, R5, RZ, 0x3c, !PT ;  /* 0x0000000500057212 */ /* 0x000fc600078e3cff */
[----:B------:R-:W-:Y:S01]  /*10530*/  IMAD R9, R8, 0x8, R3 ;  /* 0x0000000808097824 */ /* 0x000fe200078e0203 */
[----:B------:R-:W-:Y:S01]  /*10540*/  SHF.L.U32 R4, R5, 0x1f, RZ ;  /* 0x0000001f05047819 */ /* 0x000fe200000006ff */
[----:B0-----:R-:W-:Y:S06]  /*10550*/  @!P0 BRA `(.L_x_320) ;  /* 0x0000000400a08947 */ /* 0x001fec0003800000 */
.L_x_336:
[----:B------:R-:W1:Y:S01]  /*10560*/  SYNCS.PHASECHK.TRANS64.TRYWAIT P0, [R9+URZ], R4 ;  /* 0x00000004090075a7 */ /* 0x000e62000800017f */
[----:B------:R-:W-:-:S05]  /*10570*/  VIADD R0, R8, 0x1 ;  /* 0x0000000108007836 */ /* 0x000fca0000000000 */
[----:B------:R-:W-:-:S04]  /*10580*/  ISETP.NE.AND P1, PT, R0, 0x9, PT ;  /* 0x000000090000780c */ /* 0x000fc80003f25270 */
[----:B0-----:R-:W-:Y:S02]  /*10590*/  SEL R2, RZ, 0x1, P1 ;  /* 0x00000001ff027807 */ /* 0x001fe40000800000 */
[----:B------:R-:W-:Y:S02]  /*105a0*/  SEL R0, R0, RZ, P1 ;  /* 0x000000ff00007207 */ /* 0x000fe40000800000 */
[----:B------:R-:W-:-:S03]  /*105b0*/  LOP3.LUT R7, R5, R2, RZ, 0x3c, !PT ;  /* 0x0000000205077212 */ /* 0x000fc600078e3cff */
[----:B------:R-:W-:Y:S01]  /*105c0*/  IMAD R6, R0, 0x8, R3 ;  /* 0x0000000800067824 */ /* 0x000fe200078e0203 */
[----:B------:R-:W-:Y:S01]  /*105d0*/  SHF.L.U32 R5, R7, 0x1f, RZ ;  /* 0x0000001f07057819 */ /* 0x000fe200000006ff */
[----:B-1----:R-:W-:Y:S06]  /*105e0*/  @!P0 BRA `(.L_x_321) ;  /* 0x0000000400908947 */ /* 0x002fec0003800000 */
.L_x_337:
[----:B------:R-:W1:Y:S01]  /*105f0*/  SYNCS.PHASECHK.TRANS64.TRYWAIT P0, [R6+URZ], R5 ;  /* 0x00000005060075a7 */ /* 0x000e62000800017f */
[----:B------:R-:W-:-:S05]  /*10600*/  VIADD R0, R0, 0x1 ;  /* 0x0000000100007836 */ /* 0x000fca0000000000 */
[----:B------:R-:W-:-:S04]  /*10610*/  ISETP.NE.AND P1, PT, R0, 0x9, PT ;  /* 0x000000090000780c */ /* 0x000fc80003f25270 */
[----:B------:R-:W-:Y:S02]  /*10620*/  SEL R2, RZ, 0x1, P1 ;  /* 0x00000001ff027807 */ /* 0x000fe40000800000 */
[----:B------:R-:W-:Y:S02]  /*10630*/  SEL R0, R0, RZ, P1 ;  /* 0x000000ff00007207 */ /* 0x000fe40000800000 */
[----:B------:R-:W-:-:S03]  /*10640*/  LOP3.LUT R7, R7, R2, RZ, 0x3c, !PT ;  /* 0x0000000207077212 */ /* 0x000fc600078e3cff */
[----:B0-----:R-:W-:Y:S01]  /*10650*/  IMAD R9, R0, 0x8, R3 ;  /* 0x0000000800097824 */ /* 0x001fe200078e0203 */
[----:B------:R-:W-:Y:S01]  /*10660*/  SHF.L.U32 R4, R7, 0x1f, RZ ;  /* 0x0000001f07047819 */ /* 0x000fe200000006ff */
[----:B-1----:R-:W-:Y:S06]  /*10670*/  @!P0 BRA `(.L_x_322) ;  /* 0x0000000400808947 */ /* 0x002fec0003800000 */
.L_x_338:
        /* <DEDUP_REMOVED lines=9> */
.L_x_339:
        /* <DEDUP_REMOVED lines=9> */
.L_x_340:
        /* <DEDUP_REMOVED lines=9> */
.L_x_341:
        /* <DEDUP_REMOVED lines=9> */
.L_x_342:
[----:B------:R-:W1:Y:S01]  /*108c0*/  SYNCS.PHASECHK.TRANS64.TRYWAIT P0, [R9+URZ], R4 ;  /* 0x00000004090075a7 */ /* 0x000e62000800017f */
[----:B------:R-:W-:-:S05]  /*108d0*/  VIADD R0, R0, 0x1 ;  /* 0x0000000100007836 */ /* 0x000fca0000000000 */
[----:B------:R-:W-:-:S04]  /*108e0*/  ISETP.NE.AND P1, PT, R0, 0x9, PT ;  /* 0x000000090000780c */ /* 0x000fc80003f25270 */
[----:B------:R-:W-:Y:S02]  /*108f0*/  SEL R2, RZ, 0x1, P1 ;  /* 0x00000001ff027807 */ /* 0x000fe40000800000 */
[----:B------:R-:W-:Y:S02]  /*10900*/  SEL R0, R0, RZ, P1 ;  /* 0x000000ff00007207 */ /* 0x000fe40000800000 */
[----:B------:R-:W-:Y:S01]  /*10910*/  LOP3.LUT R2, R7, R2, RZ, 0x3c, !PT ;  /* 0x0000000207027212 */ /* 0x000fe200078e3cff */
[----:B-1----:R-:W-:Y:S06]  /*10920*/  @!P0 BRA `(.L_x_327) ;  /* 0x0000000400388947 */ /* 0x002fec0003800000 */
.L_x_343:
[----:B------:R-:W-:Y:S01]  /*10930*/  IMAD R3, R0, 0x8, R3 ;  /* 0x0000000800037824 */ /* 0x000fe200078e0203 */
[----:B------:R-:W-:-:S07]  /*10940*/  SHF.L.U32 R0, R2, 0x1f, RZ ;  /* 0x0000001f02007819 */ /* 0x000fce00000006ff */
.L_x_328:
[----:B--2---:R2:W3:Y:S02]  /*10950*/  SYNCS.PHASECHK.TRANS64.TRYWAIT P0, [R3+URZ], R0 ;  /* 0x00000000030075a7 */ /* 0x0044e4000800017f */
[----:B---3--:R-:W-:Y:S05]  /*10960*/  @!P0 NANOSLEEP.SYNCS 0x989680 ;  /* 0x009896800000895d */ /* 0x008fea0003900000 */
[----:B------:R-:W3:Y:S02]  /*10970*/  @!P0 SYNCS.PHASECHK.TRANS64 P0, [R3+URZ], R0 ;  /* 0x00000000030085a7 */ /* 0x000ee4000800007f */
[----:B---3--:R-:W-:Y:S05]  /*10980*/  @!P0 BRA `(.L_x_328) ;  /* 0xfffffffc00f08947 */ /* 0x008fea000383ffff */
.L_x_318:
[----:B------:R-:W-:Y:S05]  /*10990*/  BSYNC B0 ;  /* 0x0000000000007941 */ /* 0x000fea0003800000 */
.L_x_317:
[----:B------:R-:W-:Y:S05]  /*109a0*/  EXIT ;  /* 0x000000000000794d */ /* 0x000fea0003800000 */
.L_x_22:
[----:B-1----:R-:W-:-:S04]  /*109b0*/  IMAD.U32 R3, RZ, RZ, UR6 ;  /* 0x00000006ff037e24 */ /* 0x002fc8000f8e00ff */
[----:B------:R1:W2:Y:S03]  /*109c0*/  SYNCS.PHASECHK.TRANS64.TRYWAIT P0, [R3+URZ], R0 ;  /* 0x00000000030075a7 */ /* 0x0002a6000800017f */
[----:B--2---:R-:W-:Y:S05]  /*109d0*/  @!P0 NANOSLEEP.SYNCS 0x989680 ;  /* 0x009896800000895d */ /* 0x004fea0003900000 */
[----:B------:R-:W2:Y:S02]  /*109e0*/  @!P0 SYNCS.PHASECHK.TRANS64 P0, [R3+URZ], R0 ;  /* 0x00000000030085a7 */ /* 0x000ea4000800007f */
[----:B--2---:R-:W-:Y:S05]  /*109f0*/  @!P0 BRA `(.L_x_22) ;  /* 0xfffffffc00ec8947 */ /* 0x004fea000383ffff */
[----:B------:R-:W-:Y:S05]  /*10a00*/  BRA `(.L_x_21) ;  /* 0xffffff14003c7947 */ /* 0x000fea000383ffff */
.L_x_28:
[----:B-----5:R1:W-:Y:S02]  /*10a10*/  STL [R1+0x90], R0 ;  /* 0x0000900001007387 */ /* 0x0203e40000100800 */
[----:B-1----:R-:W-:-:S04]  /*10a20*/  IMAD.U32 R0, RZ, RZ, UR16 ;  /* 0x00000010ff007e24 */ /* 0x002fc8000f8e00ff */
[----:B------:R1:W2:Y:S03]  /*10a30*/  SYNCS.PHASECHK.TRANS64.TRYWAIT P0, [R0+URZ], R229 ;  /* 0x000000e5000075a7 */ /* 0x0002a6000800017f */
[----:B--2---:R-:W-:Y:S05]  /*10a40*/  @!P0 NANOSLEEP.SYNCS 0x989680 ;  /* 0x009896800000895d */ /* 0x004fea0003900000 */
[----:B------:R1:W2:Y:S02]  /*10a50*/  @!P0 SYNCS.PHASECHK.TRANS64 P0, [R0+URZ], R229 ;  /* 0x000000e5000085a7 */ /* 0x0002a4000800007f */
[----:B-1----:R1:W5:Y:S02]  /*10a60*/  LDL.LU R0, [R1+0x90] ;  /* 0x0000900001007983 */ /* 0x0023640000300800 */
[----:B-12---:R-:W-:Y:S05]  /*10a70*/  @!P0 BRA `(.L_x_28) ;  /* 0xfffffffc00e48947 */ /* 0x006fea000383ffff */
[----:B------:R-:W-:Y:S05]  /*10a80*/  BRA `(.L_x_27) ;  /* 0xffffff2400d07947 */ /* 0x000fea000383ffff */
.L_x_305:
[----:B------:R-:W-:Y:S01]  /*10a90*/  BSSY B1, `(.L_x_329) ;  /* 0x0000006000017945 */ /* 0x000fe20003800000 */
[----:B------:R-:W-:-:S07]  /*10aa0*/  IMAD.MOV.U32 R2, RZ, RZ, -0x1 ;  /* 0xffffffffff027424 */ /* 0x000fce00078e00ff */
[----:B------:R-:W-:Y:S05]  /*10ab0*/  WARPSYNC.COLLECTIVE R2, `(.L_x_330) ;  /* 0x00000000020c7348 */ /* 0x000fea0003c00000 */
[----:B------:R-:W-:Y:S02]  /*10ac0*/  ELECT P0, UR62, PT ;  /* 0x00000000003e782f */ /* 0x000fe40003800000 */
[----:B------:R-:W-:Y:S01]  /*10ad0*/  MOV R2, UR62 ;  /* 0x0000003e00027c02 */ /* 0x000fe20008000f00 */
[----:B------:R-:W-:Y:S10]  /*10ae0*/  ENDCOLLECTIVE ;  /* 0x000000000000791b */ /* 0x000ff40003800000 */
.L_x_330:
[----:B------:R-:W-:Y:S05]  /*10af0*/  BSYNC B1 ;  /* 0x0000000000017941 */ /* 0x000fea0003800000 */
.L_x_329:
[----:B------:R-:W-:Y:S05]  /*10b00*/  BRA `(.L_x_331) ;  /* 0xffffffec00507947 */ /* 0x000fea000383ffff */
.L_x_308:
[----:B0-----:R0:W2:Y:S02]  /*10b10*/  SYNCS.PHASECHK.TRANS64.TRYWAIT P0, [R11+URZ+0x48], R4 ;  /* 0x000048040b0075a7 */ /* 0x0010a4000800017f */
[----:B--2---:R-:W-:Y:S05]  /*10b20*/  @!P0 NANOSLEEP.SYNCS 0x989680 ;  /* 0x009896800000895d */ /* 0x004fea0003900000 */
[----:B------:R-:W2:Y:S02]  /*10b30*/  @!P0 SYNCS.PHASECHK.TRANS64 P0, [R11+URZ+0x48], R4 ;  /* 0x000048040b0085a7 */ /* 0x000ea4000800007f */
[----:B--2---:R-:W-:Y:S05]  /*10b40*/  @!P0 BRA `(.L_x_308) ;  /* 0xfffffffc00f08947 */ /* 0x004fea000383ffff */
[----:B------:R-:W-:Y:S05]  /*10b50*/  BRA `(.L_x_332) ;  /* 0xffffffec00907947 */ /* 0x000fea000383ffff */
.L_x_316:
[----:B------:R-:W-:Y:S01]  /*10b60*/  BSSY B0, `(.L_x_333) ;  /* 0x0000006000007945 */ /* 0x000fe20003800000 */
[----:B------:R-:W-:-:S07]  /*10b70*/  IMAD.MOV.U32 R2, RZ, RZ, -0x1 ;  /* 0xffffffffff027424 */ /* 0x000fce00078e00ff */
[----:B------:R-:W-:Y:S05]  /*10b80*/  WARPSYNC.COLLECTIVE R2, `(.L_x_334) ;  /* 0x00000000020c7348 */ /* 0x000fea0003c00000 */
[----:B------:R-:W-:Y:S02]  /*10b90*/  ELECT P0, UR62, PT ;  /* 0x00000000003e782f */ /* 0x000fe40003800000 */
[----:B------:R-:W-:Y:S01]  /*10ba0*/  MOV R2, UR62 ;  /* 0x0000003e00027c02 */ /* 0x000fe20008000f00 */
[----:B------:R-:W-:Y:S10]  /*10bb0*/  ENDCOLLECTIVE ;  /* 0x000000000000791b */ /* 0x000ff40003800000 */
.L_x_334:
[----:B------:R-:W-:Y:S05]  /*10bc0*/  BSYNC B0 ;  /* 0x0000000000007941 */ /* 0x000fea0003800000 */
.L_x_333:
[----:B------:R-:W-:Y:S05]  /*10bd0*/  BRA `(.L_x_335) ;  /* 0xfffffff800087947 */ /* 0x000fea000383ffff */
.L_x_320:
[----:B0-----:R0:W1:Y:S02]  /*10be0*/  SYNCS.PHASECHK.TRANS64.TRYWAIT P0, [R7+URZ], R2 ;  /* 0x00000002070075a7 */ /* 0x001064000800017f */
[----:B-1----:R-:W-:Y:S05]  /*10bf0*/  @!P0 NANOSLEEP.SYNCS 0x989680 ;  /* 0x009896800000895d */ /* 0x002fea0003900000 */
[----:B------:R-:W1:Y:S02]  /*10c00*/  @!P0 SYNCS.PHASECHK.TRANS64 P0, [R7+URZ], R2 ;  /* 0x00000002070085a7 */ /* 0x000e64000800007f */
[----:B-1----:R-:W-:Y:S05]  /*10c10*/  @!P0 BRA `(.L_x_320) ;  /* 0xfffffffc00f08947 */ /* 0x002fea000383ffff */
[----:B------:R-:W-:Y:S05]  /*10c20*/  BRA `(.L_x_336) ;  /* 0xfffffff8004c7947 */ /* 0x000fea000383ffff */
.L_x_321:
[----:B0-----:R0:W1:Y:S02]  /*10c30*/  SYNCS.PHASECHK.TRANS64.TRYWAIT P0, [R9+URZ], R4 ;  /* 0x00000004090075a7 */ /* 0x001064000800017f */
[----:B-1----:R-:W-:Y:S05]  /*10c40*/  @!P0 NANOSLEEP.SYNCS 0x989680 ;  /* 0x009896800000895d */ /* 0x002fea0003900000 */
[----:B------:R-:W1:Y:S02]  /*10c50*/  @!P0 SYNCS.PHASECHK.TRANS64 P0, [R9+URZ], R4 ;  /* 0x00000004090085a7 */ /* 0x000e64000800007f */
[----:B-1----:R-:W-:Y:S05]  /*10c60*/  @!P0 BRA `(.L_x_321) ;  /* 0xfffffffc00f08947 */ /* 0x002fea000383ffff */
[----:B------:R-:W-:Y:S05]  /*10c70*/  BRA `(.L_x_337) ;  /* 0xfffffff8005c7947 */ /* 0x000fea000383ffff */
.L_x_322:
[----:B0-----:R0:W1:Y:S02]  /*10c80*/  SYNCS.PHASECHK.TRANS64.TRYWAIT P0, [R6+URZ], R5 ;  /* 0x00000005060075a7 */ /* 0x001064000800017f */
[----:B-1----:R-:W-:Y:S05]  /*10c90*/  @!P0 NANOSLEEP.SYNCS 0x989680 ;  /* 0x009896800000895d */ /* 0x002fea0003900000 */
[----:B------:R-:W1:Y:S02]  /*10ca0*/  @!P0 SYNCS.PHASECHK.TRANS64 P0, [R6+URZ], R5 ;  /* 0x00000005060085a7 */ /* 0x000e64000800007f */
[----:B-1----:R-:W-:Y:S05]  /*10cb0*/  @!P0 BRA `(.L_x_322) ;  /* 0xfffffffc00f08947 */ /* 0x002fea000383ffff */
[----:B------:R-:W-:Y:S05]  /*10cc0*/  BRA `(.L_x_338) ;  /* 0xfffffff8006c7947 */ /* 0x000fea000383ffff */
.L_x_323:
[----:B0-----:R0:W1:Y:S02]  /*10cd0*/  SYNCS.PHASECHK.TRANS64.TRYWAIT P0, [R9+URZ], R4 ;  /* 0x00000004090075a7 */ /* 0x001064000800017f */
[----:B-1----:R-:W-:Y:S05]  /*10ce0*/  @!P0 NANOSLEEP.SYNCS 0x989680 ;  /* 0x009896800000895d */ /* 0x002fea0003900000 */
[----:B------:R-:W1:Y:S02]  /*10cf0*/  @!P0 SYNCS.PHASECHK.TRANS64 P0, [R9+URZ], R4 ;  /* 0x00000004090085a7 */ /* 0x000e64000800007f */
[----:B-1----:R-:W-:Y:S05]  /*10d00*/  @!P0 BRA `(.L_x_323) ;  /* 0xfffffffc00f08947 */ /* 0x002fea000383ffff */
[----:B------:R-:W-:Y:S05]  /*10d10*/  BRA `(.L_x_339) ;  /* 0xfffffff8007c7947 */ /* 0x000fea000383ffff */
.L_x_324:
[----:B0-----:R0:W1:Y:S02]  /*10d20*/  SYNCS.PHASECHK.TRANS64.TRYWAIT P0, [R6+URZ], R5 ;  /* 0x00000005060075a7 */ /* 0x001064000800017f */
[----:B-1----:R-:W-:Y:S05]  /*10d30*/  @!P0 NANOSLEEP.SYNCS 0x989680 ;  /* 0x009896800000895d */ /* 0x002fea0003900000 */
[----:B------:R-:W1:Y:S02]  /*10d40*/  @!P0 SYNCS.PHASECHK.TRANS64 P0, [R6+URZ], R5 ;  /* 0x00000005060085a7 */ /* 0x000e64000800007f */
[----:B-1----:R-:W-:Y:S05]  /*10d50*/  @!P0 BRA `(.L_x_324) ;  /* 0xfffffffc00f08947 */ /* 0x002fea000383ffff */
[----:B------:R-:W-:Y:S05]  /*10d60*/  BRA `(.L_x_340) ;  /* 0xfffffff8008c7947 */ /* 0x000fea000383ffff */
.L_x_325:
[----:B0-----:R0:W1:Y:S02]  /*10d70*/  SYNCS.PHASECHK.TRANS64.TRYWAIT P0, [R9+URZ], R4 ;  /* 0x00000004090075a7 */ /* 0x001064000800017f */
[----:B-1----:R-:W-:Y:S05]  /*10d80*/  @!P0 NANOSLEEP.SYNCS 0x989680 ;  /* 0x009896800000895d */ /* 0x002fea0003900000 */
[----:B------:R-:W1:Y:S02]  /*10d90*/  @!P0 SYNCS.PHASECHK.TRANS64 P0, [R9+URZ], R4 ;  /* 0x00000004090085a7 */ /* 0x000e64000800007f */
[----:B-1----:R-:W-:Y:S05]  /*10da0*/  @!P0 BRA `(.L_x_325) ;  /* 0xfffffffc00f08947 */ /* 0x002fea000383ffff */
[----:B------:R-:W-:Y:S05]  /*10db0*/  BRA `(.L_x_341) ;  /* 0xfffffff8009c7947 */ /* 0x000fea000383ffff */
.L_x_326:
[----:B0-----:R0:W1:Y:S02]  /*10dc0*/  SYNCS.PHASECHK.TRANS64.TRYWAIT P0, [R6+URZ], R5 ;  /* 0x00000005060075a7 */ /* 0x001064000800017f */
[----:B-1----:R-:W-:Y:S05]  /*10dd0*/  @!P0 NANOSLEEP.SYNCS 0x989680 ;  /* 0x009896800000895d */ /* 0x002fea0003900000 */
[----:B------:R-:W1:Y:S02]  /*10de0*/  @!P0 SYNCS.PHASECHK.TRANS64 P0, [R6+URZ], R5 ;  /* 0x00000005060085a7 */ /* 0x000e64000800007f */
[----:B-1----:R-:W-:Y:S05]  /*10df0*/  @!P0 BRA `(.L_x_326) ;  /* 0xfffffffc00f08947 */ /* 0x002fea000383ffff */
[----:B------:R-:W-:Y:S05]  /*10e00*/  BRA `(.L_x_342) ;  /* 0xfffffff800ac7947 */ /* 0x000fea000383ffff */
.L_x_327:
[----:B-1----:R1:W2:Y:S02]  /*10e10*/  SYNCS.PHASECHK.TRANS64.TRYWAIT P0, [R9+URZ], R4 ;  /* 0x00000004090075a7 */ /* 0x0022a4000800017f */
[----:B--2---:R-:W-:Y:S05]  /*10e20*/  @!P0 NANOSLEEP.SYNCS 0x989680 ;  /* 0x009896800000895d */ /* 0x004fea0003900000 */
[----:B------:R-:W2:Y:S02]  /*10e30*/  @!P0 SYNCS.PHASECHK.TRANS64 P0, [R9+URZ], R4 ;  /* 0x00000004090085a7 */ /* 0x000ea4000800007f */
[----:B--2---:R-:W-:Y:S05]  /*10e40*/  @!P0 BRA `(.L_x_327) ;  /* 0xfffffffc00f08947 */ /* 0x004fea000383ffff */
[----:B------:R-:W-:Y:S05]  /*10e50*/  BRA `(.L_x_343) ;  /* 0xfffffff800b47947 */ /* 0x000fea000383ffff */
.L_x_344:
[----:B------:R-:W-:-:S00]  /*10e60*/  BRA `(.L_x_344) ;  /* 0xfffffffc00fc7947 */ /* 0x000fc0000383ffff */
[----:B------:R-:W-:-:S00]  /*10e70*/  NOP ;  /* 0x0000000000007918 */ /* 0x000fc00000000000 */
        /* <DEDUP_REMOVED lines=8> */
.L_x_345:


//--------------------- .nv.shared._ZN7cutlass13device_kernelINS_4gemm6kernel13GemmUniversalIN4cute5tupleIJiiiiEEENS1_10collective13CollectiveMmaINS1_37MainloopSm90TmaGmmaWarpSpecializedFP8ILi9ENS5_IJNS4_1CILi2EEESB_NSA_ILi1EEEEEENS1_35KernelTmaWarpSpecializedCooperativeEEENS5_IJNSA_ILi256EEENSA_ILi128EEENSA_ILi64EEEEEENS_12float_e4m3_tENS5_IJlSC_lEEESK_SL_NS4_8TiledMMAINS4_8MMA_AtomIJNS4_4SM904GMMA31MMA_64x128x32_F32E4M3E4M3_SS_TNILNSP_7ScaleInE1ELSR_1EEEEEENS4_6LayoutINS5_IJSB_SC_SC_EEENS5_IJSC_NSA_ILi0EEESW_EEEEENS5_IJNS4_10UnderscoreESZ_SZ_EEEEENS4_23SM90_TMA_LOAD_MULTICASTENS4_14ComposedLayoutINS4_7SwizzleILi2ELi4ELi3EEENS4_18smem_ptr_flag_bitsILi8EEENSU_INS5_IJNSA_ILi8EEESI_EEENS5_IJSI_SC_EEEEEEEvNS4_8identityES12_S1C_vS1D_EENS_8epilogue10collective6detail29Sm90TmaWarpSpecializedAdapterINS1G_15DefaultEpilogueISK_SL_SL_NS1F_6thread17LinearCombinationISK_Li1EffLNS1K_9ScaleType4KindE0ELNS_15FloatRoundStyleE2ESK_EENS1_15EpilogueDefaultEEEEEvvEEEEvNT_6ParamsE --------------------------
	.section	.nv.shared._ZN7cutlass13device_kernelINS_4gemm6kernel13GemmUniversalIN4cute5tupleIJiiiiEEENS1_10collective13CollectiveMmaINS1_37MainloopSm90TmaGmmaWarpSpecializedFP8ILi9ENS5_IJNS4_1CILi2EEESB_NSA_ILi1EEEEEENS1_35KernelTmaWarpSpecializedCooperativeEEENS5_IJNSA_ILi256EEENSA_ILi128EEENSA_ILi64EEEEEENS_12float_e4m3_tENS5_IJlSC_lEEESK_SL_NS4_8TiledMMAINS4_8MMA_AtomIJNS4_4SM904GMMA31MMA_64x128x32_F32E4M3E4M3_SS_TNILNSP_7ScaleInE1ELSR_1EEEEEENS4_6LayoutINS5_IJSB_SC_SC_EEENS5_IJSC_NSA_ILi0EEESW_EEEEENS5_IJNS4_10UnderscoreESZ_SZ_EEEEENS4_23SM90_TMA_LOAD_MULTICASTENS4_14ComposedLayoutINS4_7SwizzleILi2ELi4ELi3EEENS4_18smem_ptr_flag_bitsILi8EEENSU_INS5_IJNSA_ILi8EEESI_EEENS5_IJSI_SC_EEEEEEEvNS4_8identityES12_S1C_vS1D_EENS_8epilogue10collective6detail29Sm90TmaWarpSpecializedAdapterINS1G_15DefaultEpilogueISK_SL_SL_NS1F_6thread17LinearCombinationISK_Li1EffLNS1K_9ScaleType4KindE0ELNS_15FloatRoundStyleE2ESK_EENS1_15EpilogueDefaultEEEEEvvEEEEvNT_6ParamsE,"aw",@nobits
	.sectionflags	@""
	.align	16
	.zero		1024


//--------------------- .nv.shared.reserved.0     --------------------------
	.section	.nv.shared.reserved.0,"aw",@nobits
	.weak		__nv_reservedSMEM_offset_0_alias
	.size		__nv_reservedSMEM_offset_0_alias, 0, 0
	.other		__nv_reservedSMEM_offset_0_alias,@"STO_CUDA_RESERVED_SHARED STV_DEFAULT"
__nv_reservedSMEM_offset_0_alias:
	.zero		0


//--------------------- .nv.global                --------------------------
	.section	.nv.global,"aw",@nobits
.nv.global:
	.type		_ZN40_INTERNAL_13a26e2b_4_k_cu_f3d113a4_286474cute1_E,@object
	.size		_ZN40_INTERNAL_13a26e2b_4_k_cu_f3d113a4_286474cute1_E,(_ZN40_INTERNAL_13a26e2b_4_k_cu_f3d113a4_286474cuda3std3__45__cpo6cbeginE - _ZN40_INTERNAL_13a26e2b_4_k_cu_f3d113a4_286474cute1_E)
_ZN40_INTERNAL_13a26e2b_4_k_cu_f3d113a4_286474cute1_E:
	.zero		1
	.type		_ZN40_INTERNAL_13a26e2b_4_k_cu_f3d113a4_286474cuda3std3__45__cpo6cbeginE,@object
	.size		_ZN40_INTERNAL_13a26e2b_4_k_cu_f3d113a4_286474cuda3std3__45__cpo6cbeginE,(_ZN40_INTERNAL_13a26e2b_4_k_cu_f3d113a4_286474cuda3std3__48in_placeE - _ZN40_INTERNAL_13a26e2b_4_k_cu_f3d113a4_286474cuda3std3__45__cpo6cbeginE)
_ZN40_INTERNAL_13a26e2b_4_k_cu_f3d113a4_286474cuda3std3__45__cpo6cbeginE:
	.zero		1
	.type		_ZN40_INTERNAL_13a26e2b_4_k_cu_f3d113a4_286474cuda3std3__48in_placeE,@object
	.size		_ZN40_INTERNAL_13a26e2b_4_k_cu_f3d113a4_286474cuda3std3__48in_placeE,(_ZN40_INTERNAL_13a26e2b_4_k_cu_f3d113a4_286474cuda3std6ranges3__45__cpo9iter_moveE - _ZN40_INTERNAL_13a26e2b_4_k_cu_f3d113a4_286474cuda3std3__48in_placeE)
_ZN40_INTERNAL_13a26e2b_4_k_cu_f3d113a4_286474cuda3std3__48in_placeE:
	.zero		1
	.type		_ZN40_INTERNAL_13a26e2b_4_k_cu_f3d113a4_286474cuda3std6ranges3__45__cpo9iter_moveE,@object
	.size		_ZN40_INTERNAL_13a26e2b_4_k_cu_f3d113a4_286474cuda3std6ranges3__45__cpo9iter_moveE,(_ZN40_INTERNAL_13a26e2b_4_k_cu_f3d113a4_286474cuda3std3__45__cpo5beginE - _ZN40_INTERNAL_13a26e2b_4_k_cu_f3d113a4_286474cuda3std6ranges3__45__cpo9iter_moveE)
_ZN40_INTERNAL_13a26e2b_4_k_cu_f3d113a4_286474cuda3std6ranges3__45__cpo9iter_moveE:
	.zero		1
	.type		_ZN40_INTERNAL_13a26e2b_4_k_cu_f3d113a4_286474cuda3std3__45__cpo5beginE,@object
	.size		_ZN40_INTERNAL_13a26e2b_4_k_cu_f3d113a4_286474cuda3std3__45__cpo5beginE,(_ZN40_INTERNAL_13a26e2b_4_k_cu_f3d113a4_286474cuda3std3__442_GLOBAL__N__13a26e2b_4_k_cu_f3d113a4_286476ignoreE - _ZN40_INTERNAL_13a26e2b_4_k_cu_f3d113a4_286474cuda3std3__45__cpo5beginE)
_ZN40_INTERNAL_13a26e2b_4_k_cu_f3d113a4_286474cuda3std3__45__cpo5beginE:
	.zero		1
	.type		_ZN40_INTERNAL_13a26e2b_4_k_cu_f3d113a4_286474cuda3std3__442_GLOBAL__N__13a26e2b_4_k_cu_f3d113a4_286476ignoreE,@object
	.size		_ZN40_INTERNAL_13a26e2b_4_k_cu_f3d113a4_286474cuda3std3__442_GLOBAL__N__13a26e2b_4_k_cu_f3d113a4_286476ignoreE,(_ZN40_INTERNAL_13a26e2b_4_k_cu_f3d113a4_286474cute7productE - _ZN40_INTERNAL_13a26e2b_4_k_cu_f3d113a4_286474cuda3std3__442_GLOBAL__N__13a26e2b_4_k_cu_f3d113a4_286476ignoreE)
_ZN40_INTERNAL_13a26e2b_4_k_cu_f3d113a4_286474cuda3std3__442_GLOBAL__N__13a26e2b_4_k_cu_f3d113a4_286476ignoreE:
	.zero		1
	.type		_ZN40_INTERNAL_13a26e2b_4_k_cu_f3d113a4_286474cute7productE,@object
	.size		_ZN40_INTERNAL_13a26e2b_4_k_cu_f3d113a4_286474cute7productE,(_ZN40_INTERNAL_13a26e2b_4_k_cu_f3d113a4_286474cuda3std3__45__cpo3endE - _ZN40_INTERNAL_13a26e2b_4_k_cu_f3d113a4_286474cute7productE)
_ZN40_INTERNAL_13a26e2b_4_k_cu_f3d113a4_286474cute7productE:
	.zero		1
	.type		_ZN40_INTERNAL_13a26e2b_4_k_cu_f3d113a4_286474cuda3std3__45__cpo3endE,@object
	.size		_ZN40_INTERNAL_13a26e2b_4_k_cu_f3d113a4_286474cuda3std3__45__cpo3endE,(_ZN40_INTERNAL_13a26e2b_4_k_cu_f3d113a4_286474cuda3std3__419piecewise_constructE - _ZN40_INTERNAL_13a26e2b_4_k_cu_f3d113a4_286474cuda3std3__45__cpo3endE)
_ZN40_INTERNAL_13a26e2b_4_k_cu_f3d113a4_286474cuda3std3__45__cpo3endE:
	.zero		1
	.type		_ZN40_INTERNAL_13a26e2b_4_k_cu_f3d113a4_286474cuda3std3__419piecewise_constructE,@object
	.size		_ZN40_INTERNAL_13a26e2b_4_k_cu_f3d113a4_286474cuda3std3__419piecewise_constructE,(_ZN40_INTERNAL_13a26e2b_4_k_cu_f3d113a4_286474cuda3std3__45__cpo4cendE - _ZN40_INTERNAL_13a26e2b_4_k_cu_f3d113a4_286474cuda3std3__419piecewise_constructE)
_ZN40_INTERNAL_13a26e2b_4_k_cu_f3d113a4_286474cuda3std3__419piecewise_constructE:
	.zero		1
	.type		_ZN40_INTERNAL_13a26e2b_4_k_cu_f3d113a4_286474cuda3std3__45__cpo4cendE,@object
	.size		_ZN40_INTERNAL_13a26e2b_4_k_cu_f3d113a4_286474cuda3std3__45__cpo4cendE,(_ZN40_INTERNAL_13a26e2b_4_k_cu_f3d113a4_286474cuda3std6ranges3__45__cpo4swapE - _ZN40_INTERNAL_13a26e2b_4_k_cu_f3d113a4_286474cuda3std3__45__cpo4cendE)
_ZN40_INTERNAL_13a26e2b_4_k_cu_f3d113a4_286474cuda3std3__45__cpo4cendE:
	.zero		1
	.type		_ZN40_INTERNAL_13a26e2b_4_k_cu_f3d113a4_286474cuda3std6ranges3__45__cpo4swapE,@object
	.size		_ZN40_INTERNAL_13a26e2b_4_k_cu_f3d113a4_286474cuda3std6ranges3__45__cpo4swapE,(.L_7 - _ZN40_INTERNAL_13a26e2b_4_k_cu_f3d113a4_286474cuda3std6ranges3__45__cpo4swapE)
_ZN40_INTERNAL_13a26e2b_4_k_cu_f3d113a4_286474cuda3std6ranges3__45__cpo4swapE:
	.zero		1
.L_7:


//--------------------- .nv.constant0._ZN7cutlass13device_kernelINS_4gemm6kernel13GemmUniversalIN4cute5tupleIJiiiiEEENS1_10collective13CollectiveMmaINS1_37MainloopSm90TmaGmmaWarpSpecializedFP8ILi9ENS5_IJNS4_1CILi2EEESB_NSA_ILi1EEEEEENS1_35KernelTmaWarpSpecializedCooperativeEEENS5_IJNSA_ILi256EEENSA_ILi128EEENSA_ILi64EEEEEENS_12float_e4m3_tENS5_IJlSC_lEEESK_SL_NS4_8TiledMMAINS4_8MMA_AtomIJNS4_4SM904GMMA31MMA_64x128x32_F32E4M3E4M3_SS_TNILNSP_7ScaleInE1ELSR_1EEEEEENS4_6LayoutINS5_IJSB_SC_SC_EEENS5_IJSC_NSA_ILi0EEESW_EEEEENS5_IJNS4_10UnderscoreESZ_SZ_EEEEENS4_23SM90_TMA_LOAD_MULTICASTENS4_14ComposedLayoutINS4_7SwizzleILi2ELi4ELi3EEENS4_18smem_ptr_flag_bitsILi8EEENSU_INS5_IJNSA_ILi8EEESI_EEENS5_IJSI_SC_EEEEEEEvNS4_8identityES12_S1C_vS1D_EENS_8epilogue10collective6detail29Sm90TmaWarpSpecializedAdapterINS1G_15DefaultEpilogueISK_SL_SL_NS1F_6thread17LinearCombinationISK_Li1EffLNS1K_9ScaleType4KindE0ELNS_15FloatRoundStyleE2ESK_EENS1_15EpilogueDefaultEEEEEvvEEEEvNT_6ParamsE --------------------------
	.section	.nv.constant0._ZN7cutlass13device_kernelINS_4gemm6kernel13GemmUniversalIN4cute5tupleIJiiiiEEENS1_10collective13CollectiveMmaINS1_37MainloopSm90TmaGmmaWarpSpecializedFP8ILi9ENS5_IJNS4_1CILi2EEESB_NSA_ILi1EEEEEENS1_35KernelTmaWarpSpecializedCooperativeEEENS5_IJNSA_ILi256EEENSA_ILi128EEENSA_ILi64EEEEEENS_12float_e4m3_tENS5_IJlSC_lEEESK_SL_NS4_8TiledMMAINS4_8MMA_AtomIJNS4_4SM904GMMA31MMA_64x128x32_F32E4M3E4M3_SS_TNILNSP_7ScaleInE1ELSR_1EEEEEENS4_6LayoutINS5_IJSB_SC_SC_EEENS5_IJSC_NSA_ILi0EEESW_EEEEENS5_IJNS4_10UnderscoreESZ_SZ_EEEEENS4_23SM90_TMA_LOAD_MULTICASTENS4_14ComposedLayoutINS4_7SwizzleILi2ELi4ELi3EEENS4_18smem_ptr_flag_bitsILi8EEENSU_INS5_IJNSA_ILi8EEESI_EEENS5_IJSI_SC_EEEEEEEvNS4_8identityES12_S1C_vS1D_EENS_8epilogue10collective6detail29Sm90TmaWarpSpecializedAdapterINS1G_15DefaultEpilogueISK_SL_SL_NS1F_6thread17LinearCombinationISK_Li1EffLNS1K_9ScaleType4KindE0ELNS_15FloatRoundStyleE2ESK_EENS1_15EpilogueDefaultEEEEEvvEEEEvNT_6ParamsE,"a",@progbits
	.sectionflags	@""
	.align	4
.nv.constant0._ZN7cutlass13device_kernelINS_4gemm6kernel13GemmUniversalIN4cute5tupleIJiiiiEEENS1_10collective13CollectiveMmaINS1_37MainloopSm90TmaGmmaWarpSpecializedFP8ILi9ENS5_IJNS4_1CILi2EEESB_NSA_ILi1EEEEEENS1_35KernelTmaWarpSpecializedCooperativeEEENS5_IJNSA_ILi256EEENSA_ILi128EEENSA_ILi64EEEEEENS_12float_e4m3_tENS5_IJlSC_lEEESK_SL_NS4_8TiledMMAINS4_8MMA_AtomIJNS4_4SM904GMMA31MMA_64x128x32_F32E4M3E4M3_SS_TNILNSP_7ScaleInE1ELSR_1EEEEEENS4_6LayoutINS5_IJSB_SC_SC_EEENS5_IJSC_NSA_ILi0EEESW_EEEEENS5_IJNS4_10UnderscoreESZ_SZ_EEEEENS4_23SM90_TMA_LOAD_MULTICASTENS4_14ComposedLayoutINS4_7SwizzleILi2ELi4ELi3EEENS4_18smem_ptr_flag_bitsILi8EEENSU_INS5_IJNSA_ILi8EEESI_EEENS5_IJSI_SC_EEEEEEEvNS4_8identityES12_S1C_vS1D_EENS_8epilogue10collective6detail29Sm90TmaWarpSpecializedAdapterINS1G_15DefaultEpilogueISK_SL_SL_NS1F_6thread17LinearCombinationISK_Li1EffLNS1K_9ScaleType4KindE0ELNS_15FloatRoundStyleE2ESK_EENS1_15EpilogueDefaultEEEEEvvEEEEvNT_6ParamsE:
	.zero		1664


//--------------------- SYMBOLS --------------------------

	.type		.nv.reservedSmem.offset0,@object
	.size		.nv.reservedSmem.offset0,0x4
